//
// Generated by NVIDIA NVVM Compiler
//
// Compiler Build ID: CL-36424714
// Cuda compilation tools, release 13.0, V13.0.88
// Based on NVVM 20.0.0
//

.version 9.0
.target sm_100
.address_size 64

	// .globl	_Z8init_rngP17curandStateXORWOWm
.global .align 4 .b8 precalc_xorwow_matrix[102400];
.global .align 4 .b8 precalc_xorwow_offset_matrix[102400];
.global .align 4 .b8 mrg32k3aM1[2304];
.global .align 4 .b8 mrg32k3aM2[2304];
.global .align 4 .b8 mrg32k3aM1SubSeq[2016];
.global .align 4 .b8 mrg32k3aM2SubSeq[2016];
.global .align 4 .b8 mrg32k3aM1Seq[2304];
.global .align 4 .b8 mrg32k3aM2Seq[2304];
.const .align 8 .b8 __cr_lgamma_table[72];

.visible .entry _Z8init_rngP17curandStateXORWOWm(
	.param .u64 .ptr .align 1 _Z8init_rngP17curandStateXORWOWm_param_0,
	.param .u64 _Z8init_rngP17curandStateXORWOWm_param_1
)
{
	.reg .pred 	%p<24>;
	.reg .b32 	%r<413>;
	.reg .b64 	%rd<19>;

	ld.param.u64 	%rd8, [_Z8init_rngP17curandStateXORWOWm_param_0];
	ld.param.u64 	%rd9, [_Z8init_rngP17curandStateXORWOWm_param_1];
	cvta.to.global.u64 	%rd10, %rd8;
	mov.u32 	%r182, %ctaid.x;
	mov.u32 	%r183, %ntid.x;
	mov.u32 	%r184, %tid.x;
	mad.lo.s32 	%r185, %r182, %r183, %r184;
	cvt.s64.s32 	%rd18, %r185;
	mul.wide.s32 	%rd11, %r185, 48;
	add.s64 	%rd2, %rd10, %rd11;
	cvt.u32.u64 	%r186, %rd9;
	xor.b32  	%r187, %r186, -1429050551;
	mul.lo.s32 	%r188, %r187, 1099087573;
	{ .reg .b32 tmp; mov.b64 {tmp, %r189}, %rd9; }
	xor.b32  	%r190, %r189, -136515619;
	mul.lo.s32 	%r191, %r190, -1703105765;
	add.s32 	%r192, %r188, %r191;
	add.s32 	%r193, %r192, 6615241;
	add.s32 	%r194, %r188, 123456789;
	st.global.v2.u32 	[%rd2], {%r193, %r194};
	xor.b32  	%r195, %r188, 362436069;
	add.s32 	%r196, %r191, 521288629;
	st.global.v2.u32 	[%rd2+8], {%r195, %r196};
	xor.b32  	%r197, %r191, 88675123;
	add.s32 	%r198, %r188, 5783321;
	st.global.v2.u32 	[%rd2+16], {%r197, %r198};
	setp.eq.s32 	%p1, %r185, 0;
	@%p1 bra 	$L__BB0_42;
	mov.b32 	%r319, 0;
$L__BB0_2:
	and.b64  	%rd4, %rd18, 3;
	setp.eq.s64 	%p2, %rd4, 0;
	@%p2 bra 	$L__BB0_41;
	mul.wide.u32 	%rd12, %r319, 3200;
	mov.u64 	%rd13, precalc_xorwow_matrix;
	add.s64 	%rd5, %rd13, %rd12;
	cvt.u32.u64 	%r2, %rd4;
	mov.b32 	%r320, 0;
$L__BB0_4:
	mov.b32 	%r333, 0;
	mov.u32 	%r334, %r333;
	mov.u32 	%r335, %r333;
	mov.u32 	%r336, %r333;
	mov.u32 	%r337, %r333;
	mov.u32 	%r326, %r333;
$L__BB0_5:
	mul.wide.u32 	%rd14, %r326, 4;
	add.s64 	%rd15, %rd2, %rd14;
	ld.global.u32 	%r10, [%rd15+4];
	shl.b32 	%r11, %r326, 5;
	mov.b32 	%r332, 0;
$L__BB0_6:
	.pragma "nounroll";
	shr.u32 	%r203, %r10, %r332;
	and.b32  	%r204, %r203, 1;
	setp.eq.b32 	%p3, %r204, 1;
	not.pred 	%p4, %p3;
	add.s32 	%r205, %r11, %r332;
	mul.lo.s32 	%r206, %r205, 5;
	mul.wide.u32 	%rd16, %r206, 4;
	add.s64 	%rd6, %rd5, %rd16;
	@%p4 bra 	$L__BB0_8;
	ld.global.u32 	%r207, [%rd6];
	xor.b32  	%r337, %r337, %r207;
	ld.global.u32 	%r208, [%rd6+4];
	xor.b32  	%r336, %r336, %r208;
	ld.global.u32 	%r209, [%rd6+8];
	xor.b32  	%r335, %r335, %r209;
	ld.global.u32 	%r210, [%rd6+12];
	xor.b32  	%r334, %r334, %r210;
	ld.global.u32 	%r211, [%rd6+16];
	xor.b32  	%r333, %r333, %r211;
$L__BB0_8:
	and.b32  	%r213, %r203, 2;
	setp.eq.s32 	%p5, %r213, 0;
	@%p5 bra 	$L__BB0_10;
	ld.global.u32 	%r214, [%rd6+20];
	xor.b32  	%r337, %r337, %r214;
	ld.global.u32 	%r215, [%rd6+24];
	xor.b32  	%r336, %r336, %r215;
	ld.global.u32 	%r216, [%rd6+28];
	xor.b32  	%r335, %r335, %r216;
	ld.global.u32 	%r217, [%rd6+32];
	xor.b32  	%r334, %r334, %r217;
	ld.global.u32 	%r218, [%rd6+36];
	xor.b32  	%r333, %r333, %r218;
$L__BB0_10:
	and.b32  	%r220, %r203, 4;
	setp.eq.s32 	%p6, %r220, 0;
	@%p6 bra 	$L__BB0_12;
	ld.global.u32 	%r221, [%rd6+40];
	xor.b32  	%r337, %r337, %r221;
	ld.global.u32 	%r222, [%rd6+44];
	xor.b32  	%r336, %r336, %r222;
	ld.global.u32 	%r223, [%rd6+48];
	xor.b32  	%r335, %r335, %r223;
	ld.global.u32 	%r224, [%rd6+52];
	xor.b32  	%r334, %r334, %r224;
	ld.global.u32 	%r225, [%rd6+56];
	xor.b32  	%r333, %r333, %r225;
$L__BB0_12:
	and.b32  	%r227, %r203, 8;
	setp.eq.s32 	%p7, %r227, 0;
	@%p7 bra 	$L__BB0_14;
	ld.global.u32 	%r228, [%rd6+60];
	xor.b32  	%r337, %r337, %r228;
	ld.global.u32 	%r229, [%rd6+64];
	xor.b32  	%r336, %r336, %r229;
	ld.global.u32 	%r230, [%rd6+68];
	xor.b32  	%r335, %r335, %r230;
	ld.global.u32 	%r231, [%rd6+72];
	xor.b32  	%r334, %r334, %r231;
	ld.global.u32 	%r232, [%rd6+76];
	xor.b32  	%r333, %r333, %r232;
$L__BB0_14:
	and.b32  	%r234, %r203, 16;
	setp.eq.s32 	%p8, %r234, 0;
	@%p8 bra 	$L__BB0_16;
	ld.global.u32 	%r235, [%rd6+80];
	xor.b32  	%r337, %r337, %r235;
	ld.global.u32 	%r236, [%rd6+84];
	xor.b32  	%r336, %r336, %r236;
	ld.global.u32 	%r237, [%rd6+88];
	xor.b32  	%r335, %r335, %r237;
	ld.global.u32 	%r238, [%rd6+92];
	xor.b32  	%r334, %r334, %r238;
	ld.global.u32 	%r239, [%rd6+96];
	xor.b32  	%r333, %r333, %r239;
$L__BB0_16:
	and.b32  	%r241, %r203, 32;
	setp.eq.s32 	%p9, %r241, 0;
	@%p9 bra 	$L__BB0_18;
	ld.global.u32 	%r242, [%rd6+100];
	xor.b32  	%r337, %r337, %r242;
	ld.global.u32 	%r243, [%rd6+104];
	xor.b32  	%r336, %r336, %r243;
	ld.global.u32 	%r244, [%rd6+108];
	xor.b32  	%r335, %r335, %r244;
	ld.global.u32 	%r245, [%rd6+112];
	xor.b32  	%r334, %r334, %r245;
	ld.global.u32 	%r246, [%rd6+116];
	xor.b32  	%r333, %r333, %r246;
$L__BB0_18:
	and.b32  	%r248, %r203, 64;
	setp.eq.s32 	%p10, %r248, 0;
	@%p10 bra 	$L__BB0_20;
	ld.global.u32 	%r249, [%rd6+120];
	xor.b32  	%r337, %r337, %r249;
	ld.global.u32 	%r250, [%rd6+124];
	xor.b32  	%r336, %r336, %r250;
	ld.global.u32 	%r251, [%rd6+128];
	xor.b32  	%r335, %r335, %r251;
	ld.global.u32 	%r252, [%rd6+132];
	xor.b32  	%r334, %r334, %r252;
	ld.global.u32 	%r253, [%rd6+136];
	xor.b32  	%r333, %r333, %r253;
$L__BB0_20:
	and.b32  	%r255, %r203, 128;
	setp.eq.s32 	%p11, %r255, 0;
	@%p11 bra 	$L__BB0_22;
	ld.global.u32 	%r256, [%rd6+140];
	xor.b32  	%r337, %r337, %r256;
	ld.global.u32 	%r257, [%rd6+144];
	xor.b32  	%r336, %r336, %r257;
	ld.global.u32 	%r258, [%rd6+148];
	xor.b32  	%r335, %r335, %r258;
	ld.global.u32 	%r259, [%rd6+152];
	xor.b32  	%r334, %r334, %r259;
	ld.global.u32 	%r260, [%rd6+156];
	xor.b32  	%r333, %r333, %r260;
$L__BB0_22:
	and.b32  	%r262, %r203, 256;
	setp.eq.s32 	%p12, %r262, 0;
	@%p12 bra 	$L__BB0_24;
	ld.global.u32 	%r263, [%rd6+160];
	xor.b32  	%r337, %r337, %r263;
	ld.global.u32 	%r264, [%rd6+164];
	xor.b32  	%r336, %r336, %r264;
	ld.global.u32 	%r265, [%rd6+168];
	xor.b32  	%r335, %r335, %r265;
	ld.global.u32 	%r266, [%rd6+172];
	xor.b32  	%r334, %r334, %r266;
	ld.global.u32 	%r267, [%rd6+176];
	xor.b32  	%r333, %r333, %r267;
$L__BB0_24:
	and.b32  	%r269, %r203, 512;
	setp.eq.s32 	%p13, %r269, 0;
	@%p13 bra 	$L__BB0_26;
	ld.global.u32 	%r270, [%rd6+180];
	xor.b32  	%r337, %r337, %r270;
	ld.global.u32 	%r271, [%rd6+184];
	xor.b32  	%r336, %r336, %r271;
	ld.global.u32 	%r272, [%rd6+188];
	xor.b32  	%r335, %r335, %r272;
	ld.global.u32 	%r273, [%rd6+192];
	xor.b32  	%r334, %r334, %r273;
	ld.global.u32 	%r274, [%rd6+196];
	xor.b32  	%r333, %r333, %r274;
$L__BB0_26:
	and.b32  	%r276, %r203, 1024;
	setp.eq.s32 	%p14, %r276, 0;
	@%p14 bra 	$L__BB0_28;
	ld.global.u32 	%r277, [%rd6+200];
	xor.b32  	%r337, %r337, %r277;
	ld.global.u32 	%r278, [%rd6+204];
	xor.b32  	%r336, %r336, %r278;
	ld.global.u32 	%r279, [%rd6+208];
	xor.b32  	%r335, %r335, %r279;
	ld.global.u32 	%r280, [%rd6+212];
	xor.b32  	%r334, %r334, %r280;
	ld.global.u32 	%r281, [%rd6+216];
	xor.b32  	%r333, %r333, %r281;
$L__BB0_28:
	and.b32  	%r283, %r203, 2048;
	setp.eq.s32 	%p15, %r283, 0;
	@%p15 bra 	$L__BB0_30;
	ld.global.u32 	%r284, [%rd6+220];
	xor.b32  	%r337, %r337, %r284;
	ld.global.u32 	%r285, [%rd6+224];
	xor.b32  	%r336, %r336, %r285;
	ld.global.u32 	%r286, [%rd6+228];
	xor.b32  	%r335, %r335, %r286;
	ld.global.u32 	%r287, [%rd6+232];
	xor.b32  	%r334, %r334, %r287;
	ld.global.u32 	%r288, [%rd6+236];
	xor.b32  	%r333, %r333, %r288;
$L__BB0_30:
	and.b32  	%r290, %r203, 4096;
	setp.eq.s32 	%p16, %r290, 0;
	@%p16 bra 	$L__BB0_32;
	ld.global.u32 	%r291, [%rd6+240];
	xor.b32  	%r337, %r337, %r291;
	ld.global.u32 	%r292, [%rd6+244];
	xor.b32  	%r336, %r336, %r292;
	ld.global.u32 	%r293, [%rd6+248];
	xor.b32  	%r335, %r335, %r293;
	ld.global.u32 	%r294, [%rd6+252];
	xor.b32  	%r334, %r334, %r294;
	ld.global.u32 	%r295, [%rd6+256];
	xor.b32  	%r333, %r333, %r295;
$L__BB0_32:
	and.b32  	%r297, %r203, 8192;
	setp.eq.s32 	%p17, %r297, 0;
	@%p17 bra 	$L__BB0_34;
	ld.global.u32 	%r298, [%rd6+260];
	xor.b32  	%r337, %r337, %r298;
	ld.global.u32 	%r299, [%rd6+264];
	xor.b32  	%r336, %r336, %r299;
	ld.global.u32 	%r300, [%rd6+268];
	xor.b32  	%r335, %r335, %r300;
	ld.global.u32 	%r301, [%rd6+272];
	xor.b32  	%r334, %r334, %r301;
	ld.global.u32 	%r302, [%rd6+276];
	xor.b32  	%r333, %r333, %r302;
$L__BB0_34:
	and.b32  	%r304, %r203, 16384;
	setp.eq.s32 	%p18, %r304, 0;
	@%p18 bra 	$L__BB0_36;
	ld.global.u32 	%r305, [%rd6+280];
	xor.b32  	%r337, %r337, %r305;
	ld.global.u32 	%r306, [%rd6+284];
	xor.b32  	%r336, %r336, %r306;
	ld.global.u32 	%r307, [%rd6+288];
	xor.b32  	%r335, %r335, %r307;
	ld.global.u32 	%r308, [%rd6+292];
	xor.b32  	%r334, %r334, %r308;
	ld.global.u32 	%r309, [%rd6+296];
	xor.b32  	%r333, %r333, %r309;
$L__BB0_36:
	and.b32  	%r311, %r203, 32768;
	setp.eq.s32 	%p19, %r311, 0;
	@%p19 bra 	$L__BB0_38;
	ld.global.u32 	%r312, [%rd6+300];
	xor.b32  	%r337, %r337, %r312;
	ld.global.u32 	%r313, [%rd6+304];
	xor.b32  	%r336, %r336, %r313;
	ld.global.u32 	%r314, [%rd6+308];
	xor.b32  	%r335, %r335, %r314;
	ld.global.u32 	%r315, [%rd6+312];
	xor.b32  	%r334, %r334, %r315;
	ld.global.u32 	%r316, [%rd6+316];
	xor.b32  	%r333, %r333, %r316;
$L__BB0_38:
	add.s32 	%r332, %r332, 16;
	setp.ne.s32 	%p20, %r332, 32;
	@%p20 bra 	$L__BB0_6;
	mad.lo.s32 	%r317, %r326, -31, %r11;
	add.s32 	%r326, %r317, 1;
	setp.ne.s32 	%p21, %r326, 5;
	@%p21 bra 	$L__BB0_5;
	st.global.u32 	[%rd2+4], %r337;
	st.global.u32 	[%rd2+8], %r336;
	st.global.u32 	[%rd2+12], %r335;
	st.global.u32 	[%rd2+16], %r334;
	st.global.u32 	[%rd2+20], %r333;
	add.s32 	%r320, %r320, 1;
	setp.lt.u32 	%p22, %r320, %r2;
	@%p22 bra 	$L__BB0_4;
$L__BB0_41:
	shr.u64 	%rd7, %rd18, 2;
	add.s32 	%r319, %r319, 1;
	setp.gt.u64 	%p23, %rd18, 3;
	mov.u64 	%rd18, %rd7;
	@%p23 bra 	$L__BB0_2;
$L__BB0_42:
	mov.b32 	%r318, 0;
	st.global.v2.u32 	[%rd2+24], {%r318, %r318};
	st.global.u32 	[%rd2+32], %r318;
	mov.b64 	%rd17, 0;
	st.global.u64 	[%rd2+40], %rd17;
	ret;

}
	// .globl	_Z7mc_stepP7double3S0_P17curandStateXORWOWdddddPii
.visible .entry _Z7mc_stepP7double3S0_P17curandStateXORWOWdddddPii(
	.param .u64 .ptr .align 1 _Z7mc_stepP7double3S0_P17curandStateXORWOWdddddPii_param_0,
	.param .u64 .ptr .align 1 _Z7mc_stepP7double3S0_P17curandStateXORWOWdddddPii_param_1,
	.param .u64 .ptr .align 1 _Z7mc_stepP7double3S0_P17curandStateXORWOWdddddPii_param_2,
	.param .f64 _Z7mc_stepP7double3S0_P17curandStateXORWOWdddddPii_param_3,
	.param .f64 _Z7mc_stepP7double3S0_P17curandStateXORWOWdddddPii_param_4,
	.param .f64 _Z7mc_stepP7double3S0_P17curandStateXORWOWdddddPii_param_5,
	.param .f64 _Z7mc_stepP7double3S0_P17curandStateXORWOWdddddPii_param_6,
	.param .f64 _Z7mc_stepP7double3S0_P17curandStateXORWOWdddddPii_param_7,
	.param .u64 .ptr .align 1 _Z7mc_stepP7double3S0_P17curandStateXORWOWdddddPii_param_8,
	.param .u32 _Z7mc_stepP7double3S0_P17curandStateXORWOWdddddPii_param_9
)
{
	.reg .pred 	%p<81>;
	.reg .b32 	%r<279>;
	.reg .b32 	%f<12>;
	.reg .b64 	%rd<157>;
	.reg .b64 	%fd<236>;

	ld.param.u64 	%rd54, [_Z7mc_stepP7double3S0_P17curandStateXORWOWdddddPii_param_0];
	ld.param.u32 	%r92, [_Z7mc_stepP7double3S0_P17curandStateXORWOWdddddPii_param_9];
	cvta.to.global.u64 	%rd1, %rd54;
	mov.u32 	%r93, %ctaid.x;
	mov.u32 	%r94, %ntid.x;
	mov.u32 	%r95, %tid.x;
	mad.lo.s32 	%r1, %r93, %r94, %r95;
	setp.ge.s32 	%p1, %r1, %r92;
	@%p1 bra 	$L__BB1_88;
	ld.param.u64 	%rd135, [_Z7mc_stepP7double3S0_P17curandStateXORWOWdddddPii_param_2];
	ld.param.u64 	%rd134, [_Z7mc_stepP7double3S0_P17curandStateXORWOWdddddPii_param_1];
	cvta.to.global.u64 	%rd58, %rd135;
	cvta.to.global.u64 	%rd2, %rd134;
	mul.wide.s32 	%rd59, %r1, 48;
	add.s64 	%rd60, %rd58, %rd59;
	ld.global.v2.u32 	{%r2, %r96}, [%rd60];
	ld.global.v2.u32 	{%r97, %r98}, [%rd60+8];
	ld.global.v2.u32 	{%r268, %r274}, [%rd60+16];
	ld.global.v2.u32 	{%r5, %r6}, [%rd60+24];
	ld.global.f32 	%f1, [%rd60+32];
	ld.global.f64 	%fd1, [%rd60+40];
	mul.wide.s32 	%rd61, %r1, 24;
	add.s64 	%rd62, %rd1, %rd61;
	ld.global.f64 	%fd2, [%rd62];
	ld.global.f64 	%fd3, [%rd62+8];
	ld.global.f64 	%fd4, [%rd62+16];
	shr.u32 	%r99, %r96, 2;
	xor.b32  	%r100, %r99, %r96;
	shl.b32 	%r101, %r274, 4;
	shl.b32 	%r102, %r100, 1;
	xor.b32  	%r103, %r101, %r102;
	xor.b32  	%r104, %r103, %r274;
	xor.b32  	%r275, %r104, %r100;
	add.s32 	%r105, %r2, %r275;
	add.s32 	%r106, %r105, 362437;
	cvt.rn.f32.u32 	%f3, %r106;
	fma.rn.f32 	%f4, %f3, 0f2F800000, 0f2F000000;
	cvt.f64.f32 	%fd75, %f4;
	add.f64 	%fd76, %fd75, 0dBFE0000000000000;
	fma.rn.f64 	%fd77, %fd76, 0d3FB999999999999A, %fd2;
	shr.u32 	%r107, %r97, 2;
	xor.b32  	%r108, %r107, %r97;
	shl.b32 	%r109, %r275, 4;
	shl.b32 	%r110, %r108, 1;
	xor.b32  	%r111, %r110, %r109;
	xor.b32  	%r112, %r111, %r108;
	xor.b32  	%r276, %r112, %r275;
	add.s32 	%r113, %r2, %r276;
	add.s32 	%r114, %r113, 724874;
	cvt.rn.f32.u32 	%f5, %r114;
	fma.rn.f32 	%f6, %f5, 0f2F800000, 0f2F000000;
	cvt.f64.f32 	%fd78, %f6;
	add.f64 	%fd79, %fd78, 0dBFE0000000000000;
	fma.rn.f64 	%fd5, %fd79, 0d3FB999999999999A, %fd3;
	shr.u32 	%r115, %r98, 2;
	xor.b32  	%r116, %r115, %r98;
	shl.b32 	%r117, %r276, 4;
	shl.b32 	%r118, %r116, 1;
	xor.b32  	%r119, %r118, %r117;
	xor.b32  	%r120, %r119, %r116;
	xor.b32  	%r277, %r120, %r276;
	ld.global.f64 	%fd6, [%rd2];
	add.f64 	%fd7, %fd6, %fd77;
	{
	.reg .b32 %temp; 
	mov.b64 	{%temp, %r121}, %fd7;
	}
	and.b32  	%r122, %r121, 2147483647;
	{
	.reg .b32 %temp; 
	mov.b64 	{%r123, %temp}, %fd7;
	}
	{
	.reg .b32 %temp; 
	mov.b64 	{%temp, %r124}, %fd6;
	}
	and.b32  	%r126, %r124, 2147483647;
	{
	.reg .b32 %temp; 
	mov.b64 	{%r127, %temp}, %fd6;
	}
	mov.b64 	%fd217, {%r123, %r122};
	mov.b64 	%fd218, {%r127, %r126};
	max.u32 	%r128, %r122, %r126;
	setp.lt.u32 	%p2, %r128, 2146435072;
	@%p2 bra 	$L__BB1_5;
	setp.num.f64 	%p18, %fd217, %fd217;
	setp.num.f64 	%p19, %fd218, %fd218;
	and.pred  	%p20, %p18, %p19;
	@%p20 bra 	$L__BB1_4;
	add.rn.f64 	%fd219, %fd7, %fd6;
	bra.uni 	$L__BB1_21;
$L__BB1_4:
	setp.eq.f64 	%p21, %fd217, 0d7FF0000000000000;
	selp.f64 	%fd219, 0dFFF8000000000000, %fd7, %p21;
	bra.uni 	$L__BB1_21;
$L__BB1_5:
	setp.eq.f64 	%p3, %fd218, 0d0000000000000000;
	mov.f64 	%fd219, 0dFFF8000000000000;
	@%p3 bra 	$L__BB1_21;
	setp.ltu.f64 	%p4, %fd217, %fd218;
	mov.f64 	%fd219, %fd7;
	@%p4 bra 	$L__BB1_21;
	{
	.reg .b32 %temp; 
	mov.b64 	{%temp, %r129}, %fd217;
	}
	shr.u32 	%r246, %r129, 20;
	{
	.reg .b32 %temp; 
	mov.b64 	{%temp, %r11}, %fd218;
	}
	shr.u32 	%r247, %r11, 20;
	setp.gt.u32 	%p5, %r129, 1048575;
	@%p5 bra 	$L__BB1_9;
	mul.f64 	%fd217, %fd217, 0d4350000000000000;
	{
	.reg .b32 %temp; 
	mov.b64 	{%temp, %r130}, %fd217;
	}
	shr.u32 	%r131, %r130, 20;
	add.s32 	%r132, %r246, %r131;
	add.s32 	%r246, %r132, -54;
$L__BB1_9:
	setp.gt.u32 	%p6, %r11, 1048575;
	@%p6 bra 	$L__BB1_11;
	mul.f64 	%fd218, %fd218, 0d4350000000000000;
	{
	.reg .b32 %temp; 
	mov.b64 	{%temp, %r133}, %fd218;
	}
	shr.u32 	%r134, %r133, 20;
	add.s32 	%r135, %r247, %r134;
	add.s32 	%r247, %r135, -54;
$L__BB1_11:
	mov.b64 	%rd64, %fd217;
	mov.b64 	%rd65, %fd218;
	and.b64  	%rd66, %rd64, 4503599627370495;
	or.b64  	%rd139, %rd66, 4503599627370496;
	and.b64  	%rd67, %rd65, 4503599627370495;
	or.b64  	%rd4, %rd67, 4503599627370496;
	sub.s32 	%r17, %r246, %r247;
	min.s32 	%r18, %r17, 0;
	add.s32 	%r136, %r247, %r18;
	sub.s32 	%r137, %r246, %r136;
	add.s32 	%r138, %r137, 1;
	and.b32  	%r19, %r138, 3;
	setp.eq.s32 	%p7, %r19, 0;
	mov.u32 	%r250, %r17;
	@%p7 bra 	$L__BB1_14;
	neg.s32 	%r248, %r19;
	mov.u32 	%r250, %r17;
$L__BB1_13:
	.pragma "nounroll";
	sub.s64 	%rd68, %rd139, %rd4;
	mov.b64 	%fd81, %rd68;
	{
	.reg .b32 %temp; 
	mov.b64 	{%temp, %r139}, %fd81;
	}
	setp.lt.s32 	%p8, %r139, 0;
	selp.b64 	%rd142, %rd139, %rd68, %p8;
	shl.b64 	%rd139, %rd142, 1;
	add.s32 	%r250, %r250, -1;
	add.s32 	%r248, %r248, 1;
	setp.ne.s32 	%p9, %r248, 0;
	@%p9 bra 	$L__BB1_13;
$L__BB1_14:
	sub.s32 	%r140, %r17, %r18;
	setp.lt.u32 	%p10, %r140, 3;
	@%p10 bra 	$L__BB1_16;
$L__BB1_15:
	sub.s64 	%rd69, %rd139, %rd4;
	mov.b64 	%fd82, %rd69;
	{
	.reg .b32 %temp; 
	mov.b64 	{%temp, %r141}, %fd82;
	}
	setp.lt.s32 	%p11, %r141, 0;
	selp.b64 	%rd70, %rd139, %rd69, %p11;
	shl.b64 	%rd71, %rd70, 1;
	sub.s64 	%rd72, %rd71, %rd4;
	mov.b64 	%fd83, %rd72;
	{
	.reg .b32 %temp; 
	mov.b64 	{%temp, %r142}, %fd83;
	}
	setp.lt.s32 	%p12, %r142, 0;
	selp.b64 	%rd73, %rd71, %rd72, %p12;
	shl.b64 	%rd74, %rd73, 1;
	sub.s64 	%rd75, %rd74, %rd4;
	mov.b64 	%fd84, %rd75;
	{
	.reg .b32 %temp; 
	mov.b64 	{%temp, %r143}, %fd84;
	}
	setp.lt.s32 	%p13, %r143, 0;
	selp.b64 	%rd76, %rd74, %rd75, %p13;
	shl.b64 	%rd77, %rd76, 1;
	sub.s64 	%rd78, %rd77, %rd4;
	mov.b64 	%fd85, %rd78;
	{
	.reg .b32 %temp; 
	mov.b64 	{%temp, %r144}, %fd85;
	}
	setp.lt.s32 	%p14, %r144, 0;
	selp.b64 	%rd142, %rd77, %rd78, %p14;
	shl.b64 	%rd139, %rd142, 1;
	add.s32 	%r27, %r250, -4;
	setp.gt.s32 	%p15, %r250, 3;
	mov.u32 	%r250, %r27;
	@%p15 bra 	$L__BB1_15;
$L__BB1_16:
	and.b64  	%rd14, %rd142, 9223372036854775807;
	setp.eq.s64 	%p16, %rd14, 0;
	mov.b64 	%rd143, 0;
	@%p16 bra 	$L__BB1_20;
	mov.b64 	%fd86, %rd14;
	mul.f64 	%fd87, %fd86, 0d4350000000000000;
	{
	.reg .b32 %temp; 
	mov.b64 	{%temp, %r145}, %fd87;
	}
	shr.u32 	%r146, %r145, 20;
	sub.s32 	%r147, 55, %r146;
	sub.s32 	%r28, %r247, %r147;
	shl.b64 	%rd15, %rd14, %r147;
	setp.gt.s32 	%p17, %r28, 0;
	@%p17 bra 	$L__BB1_19;
	sub.s32 	%r149, 1, %r28;
	shr.u64 	%rd143, %rd15, %r149;
	bra.uni 	$L__BB1_20;
$L__BB1_19:
	add.s32 	%r148, %r28, -1;
	cvt.u64.u32 	%rd80, %r148;
	shl.b64 	%rd81, %rd80, 52;
	add.s64 	%rd143, %rd81, %rd15;
$L__BB1_20:
	mov.b64 	%fd88, %rd143;
	copysign.f64 	%fd219, %fd7, %fd88;
$L__BB1_21:
	ld.global.f64 	%fd18, [%rd2+8];
	add.f64 	%fd19, %fd5, %fd18;
	{
	.reg .b32 %temp; 
	mov.b64 	{%temp, %r150}, %fd19;
	}
	and.b32  	%r151, %r150, 2147483647;
	{
	.reg .b32 %temp; 
	mov.b64 	{%r152, %temp}, %fd19;
	}
	{
	.reg .b32 %temp; 
	mov.b64 	{%temp, %r153}, %fd18;
	}
	and.b32  	%r155, %r153, 2147483647;
	{
	.reg .b32 %temp; 
	mov.b64 	{%r156, %temp}, %fd18;
	}
	mov.b64 	%fd220, {%r152, %r151};
	mov.b64 	%fd221, {%r156, %r155};
	max.u32 	%r157, %r151, %r155;
	setp.lt.u32 	%p22, %r157, 2146435072;
	@%p22 bra 	$L__BB1_25;
	setp.num.f64 	%p38, %fd220, %fd220;
	setp.num.f64 	%p39, %fd221, %fd221;
	and.pred  	%p40, %p38, %p39;
	@%p40 bra 	$L__BB1_24;
	add.rn.f64 	%fd222, %fd19, %fd18;
	bra.uni 	$L__BB1_41;
$L__BB1_24:
	setp.eq.f64 	%p41, %fd220, 0d7FF0000000000000;
	selp.f64 	%fd222, 0dFFF8000000000000, %fd19, %p41;
	bra.uni 	$L__BB1_41;
$L__BB1_25:
	setp.eq.f64 	%p23, %fd221, 0d0000000000000000;
	mov.f64 	%fd222, 0dFFF8000000000000;
	@%p23 bra 	$L__BB1_41;
	setp.ltu.f64 	%p24, %fd220, %fd221;
	mov.f64 	%fd222, %fd19;
	@%p24 bra 	$L__BB1_41;
	{
	.reg .b32 %temp; 
	mov.b64 	{%temp, %r158}, %fd220;
	}
	shr.u32 	%r252, %r158, 20;
	{
	.reg .b32 %temp; 
	mov.b64 	{%temp, %r30}, %fd221;
	}
	shr.u32 	%r253, %r30, 20;
	setp.gt.u32 	%p25, %r158, 1048575;
	@%p25 bra 	$L__BB1_29;
	mul.f64 	%fd220, %fd220, 0d4350000000000000;
	{
	.reg .b32 %temp; 
	mov.b64 	{%temp, %r159}, %fd220;
	}
	shr.u32 	%r160, %r159, 20;
	add.s32 	%r161, %r252, %r160;
	add.s32 	%r252, %r161, -54;
$L__BB1_29:
	setp.gt.u32 	%p26, %r30, 1048575;
	@%p26 bra 	$L__BB1_31;
	mul.f64 	%fd221, %fd221, 0d4350000000000000;
	{
	.reg .b32 %temp; 
	mov.b64 	{%temp, %r162}, %fd221;
	}
	shr.u32 	%r163, %r162, 20;
	add.s32 	%r164, %r253, %r163;
	add.s32 	%r253, %r164, -54;
$L__BB1_31:
	mov.b64 	%rd83, %fd220;
	mov.b64 	%rd84, %fd221;
	and.b64  	%rd85, %rd83, 4503599627370495;
	or.b64  	%rd145, %rd85, 4503599627370496;
	and.b64  	%rd86, %rd84, 4503599627370495;
	or.b64  	%rd20, %rd86, 4503599627370496;
	sub.s32 	%r36, %r252, %r253;
	min.s32 	%r37, %r36, 0;
	add.s32 	%r165, %r253, %r37;
	sub.s32 	%r166, %r252, %r165;
	add.s32 	%r167, %r166, 1;
	and.b32  	%r38, %r167, 3;
	setp.eq.s32 	%p27, %r38, 0;
	mov.u32 	%r256, %r36;
	@%p27 bra 	$L__BB1_34;
	neg.s32 	%r254, %r38;
	mov.u32 	%r256, %r36;
$L__BB1_33:
	.pragma "nounroll";
	sub.s64 	%rd87, %rd145, %rd20;
	mov.b64 	%fd90, %rd87;
	{
	.reg .b32 %temp; 
	mov.b64 	{%temp, %r168}, %fd90;
	}
	setp.lt.s32 	%p28, %r168, 0;
	selp.b64 	%rd148, %rd145, %rd87, %p28;
	shl.b64 	%rd145, %rd148, 1;
	add.s32 	%r256, %r256, -1;
	add.s32 	%r254, %r254, 1;
	setp.ne.s32 	%p29, %r254, 0;
	@%p29 bra 	$L__BB1_33;
$L__BB1_34:
	sub.s32 	%r169, %r36, %r37;
	setp.lt.u32 	%p30, %r169, 3;
	@%p30 bra 	$L__BB1_36;
$L__BB1_35:
	sub.s64 	%rd88, %rd145, %rd20;
	mov.b64 	%fd91, %rd88;
	{
	.reg .b32 %temp; 
	mov.b64 	{%temp, %r170}, %fd91;
	}
	setp.lt.s32 	%p31, %r170, 0;
	selp.b64 	%rd89, %rd145, %rd88, %p31;
	shl.b64 	%rd90, %rd89, 1;
	sub.s64 	%rd91, %rd90, %rd20;
	mov.b64 	%fd92, %rd91;
	{
	.reg .b32 %temp; 
	mov.b64 	{%temp, %r171}, %fd92;
	}
	setp.lt.s32 	%p32, %r171, 0;
	selp.b64 	%rd92, %rd90, %rd91, %p32;
	shl.b64 	%rd93, %rd92, 1;
	sub.s64 	%rd94, %rd93, %rd20;
	mov.b64 	%fd93, %rd94;
	{
	.reg .b32 %temp; 
	mov.b64 	{%temp, %r172}, %fd93;
	}
	setp.lt.s32 	%p33, %r172, 0;
	selp.b64 	%rd95, %rd93, %rd94, %p33;
	shl.b64 	%rd96, %rd95, 1;
	sub.s64 	%rd97, %rd96, %rd20;
	mov.b64 	%fd94, %rd97;
	{
	.reg .b32 %temp; 
	mov.b64 	{%temp, %r173}, %fd94;
	}
	setp.lt.s32 	%p34, %r173, 0;
	selp.b64 	%rd148, %rd96, %rd97, %p34;
	shl.b64 	%rd145, %rd148, 1;
	add.s32 	%r46, %r256, -4;
	setp.gt.s32 	%p35, %r256, 3;
	mov.u32 	%r256, %r46;
	@%p35 bra 	$L__BB1_35;
$L__BB1_36:
	and.b64  	%rd30, %rd148, 9223372036854775807;
	setp.eq.s64 	%p36, %rd30, 0;
	mov.b64 	%rd149, 0;
	@%p36 bra 	$L__BB1_40;
	mov.b64 	%fd95, %rd30;
	mul.f64 	%fd96, %fd95, 0d4350000000000000;
	{
	.reg .b32 %temp; 
	mov.b64 	{%temp, %r174}, %fd96;
	}
	shr.u32 	%r175, %r174, 20;
	sub.s32 	%r176, 55, %r175;
	sub.s32 	%r47, %r253, %r176;
	shl.b64 	%rd31, %rd30, %r176;
	setp.gt.s32 	%p37, %r47, 0;
	@%p37 bra 	$L__BB1_39;
	sub.s32 	%r178, 1, %r47;
	shr.u64 	%rd149, %rd31, %r178;
	bra.uni 	$L__BB1_40;
$L__BB1_39:
	add.s32 	%r177, %r47, -1;
	cvt.u64.u32 	%rd99, %r177;
	shl.b64 	%rd100, %rd99, 52;
	add.s64 	%rd149, %rd100, %rd31;
$L__BB1_40:
	mov.b64 	%fd97, %rd149;
	copysign.f64 	%fd222, %fd19, %fd97;
$L__BB1_41:
	ld.global.f64 	%fd30, [%rd2+16];
	add.s32 	%r179, %r2, %r277;
	add.s32 	%r180, %r179, 1087311;
	cvt.rn.f32.u32 	%f7, %r180;
	fma.rn.f32 	%f8, %f7, 0f2F800000, 0f2F000000;
	cvt.f64.f32 	%fd98, %f8;
	add.f64 	%fd99, %fd98, 0dBFE0000000000000;
	fma.rn.f64 	%fd100, %fd99, 0d3FB999999999999A, %fd4;
	add.f64 	%fd31, %fd100, %fd30;
	{
	.reg .b32 %temp; 
	mov.b64 	{%temp, %r181}, %fd31;
	}
	and.b32  	%r182, %r181, 2147483647;
	{
	.reg .b32 %temp; 
	mov.b64 	{%r183, %temp}, %fd31;
	}
	{
	.reg .b32 %temp; 
	mov.b64 	{%temp, %r184}, %fd30;
	}
	and.b32  	%r186, %r184, 2147483647;
	{
	.reg .b32 %temp; 
	mov.b64 	{%r187, %temp}, %fd30;
	}
	mov.b64 	%fd223, {%r183, %r182};
	mov.b64 	%fd224, {%r187, %r186};
	max.u32 	%r188, %r182, %r186;
	setp.lt.u32 	%p42, %r188, 2146435072;
	@%p42 bra 	$L__BB1_45;
	setp.num.f64 	%p58, %fd223, %fd223;
	setp.num.f64 	%p59, %fd224, %fd224;
	and.pred  	%p60, %p58, %p59;
	@%p60 bra 	$L__BB1_44;
	add.rn.f64 	%fd225, %fd31, %fd30;
	bra.uni 	$L__BB1_61;
$L__BB1_44:
	setp.eq.f64 	%p61, %fd223, 0d7FF0000000000000;
	selp.f64 	%fd225, 0dFFF8000000000000, %fd31, %p61;
	bra.uni 	$L__BB1_61;
$L__BB1_45:
	setp.eq.f64 	%p43, %fd224, 0d0000000000000000;
	mov.f64 	%fd225, 0dFFF8000000000000;
	@%p43 bra 	$L__BB1_61;
	setp.ltu.f64 	%p44, %fd223, %fd224;
	mov.f64 	%fd225, %fd31;
	@%p44 bra 	$L__BB1_61;
	{
	.reg .b32 %temp; 
	mov.b64 	{%temp, %r189}, %fd223;
	}
	shr.u32 	%r258, %r189, 20;
	{
	.reg .b32 %temp; 
	mov.b64 	{%temp, %r49}, %fd224;
	}
	shr.u32 	%r259, %r49, 20;
	setp.gt.u32 	%p45, %r189, 1048575;
	@%p45 bra 	$L__BB1_49;
	mul.f64 	%fd223, %fd223, 0d4350000000000000;
	{
	.reg .b32 %temp; 
	mov.b64 	{%temp, %r190}, %fd223;
	}
	shr.u32 	%r191, %r190, 20;
	add.s32 	%r192, %r258, %r191;
	add.s32 	%r258, %r192, -54;
$L__BB1_49:
	setp.gt.u32 	%p46, %r49, 1048575;
	@%p46 bra 	$L__BB1_51;
	mul.f64 	%fd224, %fd224, 0d4350000000000000;
	{
	.reg .b32 %temp; 
	mov.b64 	{%temp, %r193}, %fd224;
	}
	shr.u32 	%r194, %r193, 20;
	add.s32 	%r195, %r259, %r194;
	add.s32 	%r259, %r195, -54;
$L__BB1_51:
	mov.b64 	%rd102, %fd223;
	mov.b64 	%rd103, %fd224;
	and.b64  	%rd104, %rd102, 4503599627370495;
	or.b64  	%rd151, %rd104, 4503599627370496;
	and.b64  	%rd105, %rd103, 4503599627370495;
	or.b64  	%rd36, %rd105, 4503599627370496;
	sub.s32 	%r55, %r258, %r259;
	min.s32 	%r56, %r55, 0;
	add.s32 	%r196, %r259, %r56;
	sub.s32 	%r197, %r258, %r196;
	add.s32 	%r198, %r197, 1;
	and.b32  	%r57, %r198, 3;
	setp.eq.s32 	%p47, %r57, 0;
	mov.u32 	%r262, %r55;
	@%p47 bra 	$L__BB1_54;
	neg.s32 	%r260, %r57;
	mov.u32 	%r262, %r55;
$L__BB1_53:
	.pragma "nounroll";
	sub.s64 	%rd106, %rd151, %rd36;
	mov.b64 	%fd102, %rd106;
	{
	.reg .b32 %temp; 
	mov.b64 	{%temp, %r199}, %fd102;
	}
	setp.lt.s32 	%p48, %r199, 0;
	selp.b64 	%rd154, %rd151, %rd106, %p48;
	shl.b64 	%rd151, %rd154, 1;
	add.s32 	%r262, %r262, -1;
	add.s32 	%r260, %r260, 1;
	setp.ne.s32 	%p49, %r260, 0;
	@%p49 bra 	$L__BB1_53;
$L__BB1_54:
	sub.s32 	%r200, %r55, %r56;
	setp.lt.u32 	%p50, %r200, 3;
	@%p50 bra 	$L__BB1_56;
$L__BB1_55:
	sub.s64 	%rd107, %rd151, %rd36;
	mov.b64 	%fd103, %rd107;
	{
	.reg .b32 %temp; 
	mov.b64 	{%temp, %r201}, %fd103;
	}
	setp.lt.s32 	%p51, %r201, 0;
	selp.b64 	%rd108, %rd151, %rd107, %p51;
	shl.b64 	%rd109, %rd108, 1;
	sub.s64 	%rd110, %rd109, %rd36;
	mov.b64 	%fd104, %rd110;
	{
	.reg .b32 %temp; 
	mov.b64 	{%temp, %r202}, %fd104;
	}
	setp.lt.s32 	%p52, %r202, 0;
	selp.b64 	%rd111, %rd109, %rd110, %p52;
	shl.b64 	%rd112, %rd111, 1;
	sub.s64 	%rd113, %rd112, %rd36;
	mov.b64 	%fd105, %rd113;
	{
	.reg .b32 %temp; 
	mov.b64 	{%temp, %r203}, %fd105;
	}
	setp.lt.s32 	%p53, %r203, 0;
	selp.b64 	%rd114, %rd112, %rd113, %p53;
	shl.b64 	%rd115, %rd114, 1;
	sub.s64 	%rd116, %rd115, %rd36;
	mov.b64 	%fd106, %rd116;
	{
	.reg .b32 %temp; 
	mov.b64 	{%temp, %r204}, %fd106;
	}
	setp.lt.s32 	%p54, %r204, 0;
	selp.b64 	%rd154, %rd115, %rd116, %p54;
	shl.b64 	%rd151, %rd154, 1;
	add.s32 	%r65, %r262, -4;
	setp.gt.s32 	%p55, %r262, 3;
	mov.u32 	%r262, %r65;
	@%p55 bra 	$L__BB1_55;
$L__BB1_56:
	and.b64  	%rd46, %rd154, 9223372036854775807;
	setp.eq.s64 	%p56, %rd46, 0;
	mov.b64 	%rd155, 0;
	@%p56 bra 	$L__BB1_60;
	mov.b64 	%fd107, %rd46;
	mul.f64 	%fd108, %fd107, 0d4350000000000000;
	{
	.reg .b32 %temp; 
	mov.b64 	{%temp, %r205}, %fd108;
	}
	shr.u32 	%r206, %r205, 20;
	sub.s32 	%r207, 55, %r206;
	sub.s32 	%r66, %r259, %r207;
	shl.b64 	%rd47, %rd46, %r207;
	setp.gt.s32 	%p57, %r66, 0;
	@%p57 bra 	$L__BB1_59;
	sub.s32 	%r209, 1, %r66;
	shr.u64 	%rd155, %rd47, %r209;
	bra.uni 	$L__BB1_60;
$L__BB1_59:
	add.s32 	%r208, %r66, -1;
	cvt.u64.u32 	%rd118, %r208;
	shl.b64 	%rd119, %rd118, 52;
	add.s64 	%rd155, %rd119, %rd47;
$L__BB1_60:
	mov.b64 	%fd109, %rd155;
	copysign.f64 	%fd225, %fd31, %fd109;
$L__BB1_61:
	ld.param.u32 	%r242, [_Z7mc_stepP7double3S0_P17curandStateXORWOWdddddPii_param_9];
	setp.lt.s32 	%p62, %r242, 1;
	mov.f64 	%fd230, 0d0000000000000000;
	@%p62 bra 	$L__BB1_81;
	ld.param.u32 	%r243, [_Z7mc_stepP7double3S0_P17curandStateXORWOWdddddPii_param_9];
	ld.param.f64 	%fd216, [_Z7mc_stepP7double3S0_P17curandStateXORWOWdddddPii_param_7];
	ld.param.f64 	%fd210, [_Z7mc_stepP7double3S0_P17curandStateXORWOWdddddPii_param_4];
	mul.f64 	%fd42, %fd216, %fd216;
	mul.f64 	%fd43, %fd210, %fd210;
	setp.eq.s32 	%p63, %r243, 1;
	mov.f64 	%fd230, 0d0000000000000000;
	mov.b32 	%r266, 0;
	@%p63 bra 	$L__BB1_75;
	ld.param.u64 	%rd131, [_Z7mc_stepP7double3S0_P17curandStateXORWOWdddddPii_param_0];
	cvta.to.global.u64 	%rd120, %rd131;
	add.s64 	%rd156, %rd120, 24;
	neg.s32 	%r264, %r1;
	mov.f64 	%fd230, 0d0000000000000000;
	mov.b32 	%r265, 0;
$L__BB1_64:
	setp.eq.s32 	%p64, %r264, 0;
	@%p64 bra 	$L__BB1_69;
	ld.global.f64 	%fd114, [%rd156+-24];
	sub.f64 	%fd115, %fd2, %fd114;
	ld.global.f64 	%fd116, [%rd156+-16];
	sub.f64 	%fd117, %fd3, %fd116;
	ld.global.f64 	%fd118, [%rd156+-8];
	sub.f64 	%fd119, %fd4, %fd118;
	sub.f64 	%fd120, %fd219, %fd114;
	sub.f64 	%fd121, %fd222, %fd116;
	sub.f64 	%fd122, %fd225, %fd118;
	mul.f64 	%fd123, %fd117, %fd117;
	fma.rn.f64 	%fd124, %fd115, %fd115, %fd123;
	fma.rn.f64 	%fd45, %fd119, %fd119, %fd124;
	mul.f64 	%fd125, %fd121, %fd121;
	fma.rn.f64 	%fd126, %fd120, %fd120, %fd125;
	fma.rn.f64 	%fd46, %fd122, %fd122, %fd126;
	setp.geu.f64 	%p65, %fd45, %fd42;
	@%p65 bra 	$L__BB1_67;
	ld.param.f64 	%fd211, [_Z7mc_stepP7double3S0_P17curandStateXORWOWdddddPii_param_5];
	div.rn.f64 	%fd127, %fd43, %fd45;
	mul.f64 	%fd128, %fd127, %fd127;
	mul.f64 	%fd129, %fd127, %fd128;
	mul.f64 	%fd130, %fd129, %fd129;
	sub.f64 	%fd131, %fd130, %fd129;
	mul.f64 	%fd132, %fd211, 0dC010000000000000;
	fma.rn.f64 	%fd230, %fd132, %fd131, %fd230;
$L__BB1_67:
	setp.geu.f64 	%p66, %fd46, %fd42;
	@%p66 bra 	$L__BB1_69;
	ld.param.f64 	%fd212, [_Z7mc_stepP7double3S0_P17curandStateXORWOWdddddPii_param_5];
	div.rn.f64 	%fd133, %fd43, %fd46;
	mul.f64 	%fd134, %fd133, %fd133;
	mul.f64 	%fd135, %fd133, %fd134;
	mul.f64 	%fd136, %fd135, %fd135;
	sub.f64 	%fd137, %fd136, %fd135;
	mul.f64 	%fd138, %fd212, 0d4010000000000000;
	fma.rn.f64 	%fd230, %fd138, %fd137, %fd230;
$L__BB1_69:
	add.s32 	%r212, %r265, 1;
	setp.eq.s32 	%p67, %r212, %r1;
	@%p67 bra 	$L__BB1_74;
	ld.global.f64 	%fd139, [%rd156];
	sub.f64 	%fd140, %fd2, %fd139;
	ld.global.f64 	%fd141, [%rd156+8];
	sub.f64 	%fd142, %fd3, %fd141;
	ld.global.f64 	%fd143, [%rd156+16];
	sub.f64 	%fd144, %fd4, %fd143;
	sub.f64 	%fd145, %fd219, %fd139;
	sub.f64 	%fd146, %fd222, %fd141;
	sub.f64 	%fd147, %fd225, %fd143;
	mul.f64 	%fd148, %fd142, %fd142;
	fma.rn.f64 	%fd149, %fd140, %fd140, %fd148;
	fma.rn.f64 	%fd51, %fd144, %fd144, %fd149;
	mul.f64 	%fd150, %fd146, %fd146;
	fma.rn.f64 	%fd151, %fd145, %fd145, %fd150;
	fma.rn.f64 	%fd52, %fd147, %fd147, %fd151;
	setp.geu.f64 	%p68, %fd51, %fd42;
	@%p68 bra 	$L__BB1_72;
	ld.param.f64 	%fd213, [_Z7mc_stepP7double3S0_P17curandStateXORWOWdddddPii_param_5];
	div.rn.f64 	%fd152, %fd43, %fd51;
	mul.f64 	%fd153, %fd152, %fd152;
	mul.f64 	%fd154, %fd152, %fd153;
	mul.f64 	%fd155, %fd154, %fd154;
	sub.f64 	%fd156, %fd155, %fd154;
	mul.f64 	%fd157, %fd213, 0dC010000000000000;
	fma.rn.f64 	%fd230, %fd157, %fd156, %fd230;
$L__BB1_72:
	setp.geu.f64 	%p69, %fd52, %fd42;
	@%p69 bra 	$L__BB1_74;
	ld.param.f64 	%fd214, [_Z7mc_stepP7double3S0_P17curandStateXORWOWdddddPii_param_5];
	div.rn.f64 	%fd158, %fd43, %fd52;
	mul.f64 	%fd159, %fd158, %fd158;
	mul.f64 	%fd160, %fd158, %fd159;
	mul.f64 	%fd161, %fd160, %fd160;
	sub.f64 	%fd162, %fd161, %fd160;
	mul.f64 	%fd163, %fd214, 0d4010000000000000;
	fma.rn.f64 	%fd230, %fd163, %fd162, %fd230;
$L__BB1_74:
	ld.param.u32 	%r244, [_Z7mc_stepP7double3S0_P17curandStateXORWOWdddddPii_param_9];
	add.s32 	%r265, %r265, 2;
	add.s64 	%rd156, %rd156, 48;
	add.s32 	%r264, %r264, 2;
	and.b32  	%r266, %r244, 2147483646;
	setp.ne.s32 	%p70, %r265, %r266;
	@%p70 bra 	$L__BB1_64;
$L__BB1_75:
	ld.param.u32 	%r245, [_Z7mc_stepP7double3S0_P17curandStateXORWOWdddddPii_param_9];
	and.b32  	%r213, %r245, 1;
	setp.eq.b32 	%p71, %r213, 1;
	not.pred 	%p72, %p71;
	@%p72 bra 	$L__BB1_81;
	setp.eq.s32 	%p73, %r266, %r1;
	@%p73 bra 	$L__BB1_81;
	ld.param.f64 	%fd215, [_Z7mc_stepP7double3S0_P17curandStateXORWOWdddddPii_param_5];
	ld.param.u64 	%rd132, [_Z7mc_stepP7double3S0_P17curandStateXORWOWdddddPii_param_0];
	mul.f64 	%fd59, %fd215, 0d4010000000000000;
	cvta.to.global.u64 	%rd121, %rd132;
	mul.wide.u32 	%rd122, %r266, 24;
	add.s64 	%rd123, %rd121, %rd122;
	ld.global.f64 	%fd164, [%rd123];
	sub.f64 	%fd165, %fd2, %fd164;
	ld.global.f64 	%fd166, [%rd123+8];
	sub.f64 	%fd167, %fd3, %fd166;
	ld.global.f64 	%fd168, [%rd123+16];
	sub.f64 	%fd169, %fd4, %fd168;
	sub.f64 	%fd170, %fd219, %fd164;
	sub.f64 	%fd171, %fd222, %fd166;
	sub.f64 	%fd172, %fd225, %fd168;
	mul.f64 	%fd173, %fd167, %fd167;
	fma.rn.f64 	%fd174, %fd165, %fd165, %fd173;
	fma.rn.f64 	%fd60, %fd169, %fd169, %fd174;
	mul.f64 	%fd175, %fd171, %fd171;
	fma.rn.f64 	%fd176, %fd170, %fd170, %fd175;
	fma.rn.f64 	%fd61, %fd172, %fd172, %fd176;
	setp.geu.f64 	%p74, %fd60, %fd42;
	@%p74 bra 	$L__BB1_79;
	div.rn.f64 	%fd177, %fd43, %fd60;
	mul.f64 	%fd178, %fd177, %fd177;
	mul.f64 	%fd179, %fd177, %fd178;
	mul.f64 	%fd180, %fd179, %fd179;
	sub.f64 	%fd181, %fd180, %fd179;
	mul.f64 	%fd182, %fd59, %fd181;
	sub.f64 	%fd230, %fd230, %fd182;
$L__BB1_79:
	setp.geu.f64 	%p75, %fd61, %fd42;
	@%p75 bra 	$L__BB1_81;
	div.rn.f64 	%fd183, %fd43, %fd61;
	mul.f64 	%fd184, %fd183, %fd183;
	mul.f64 	%fd185, %fd183, %fd184;
	mul.f64 	%fd186, %fd185, %fd185;
	sub.f64 	%fd187, %fd186, %fd185;
	fma.rn.f64 	%fd230, %fd59, %fd187, %fd230;
$L__BB1_81:
	add.s32 	%r273, %r2, 1087311;
	setp.lt.f64 	%p76, %fd230, 0d0000000000000000;
	mov.u32 	%r269, %r274;
	mov.u32 	%r270, %r275;
	mov.u32 	%r271, %r276;
	mov.u32 	%r278, %r277;
	@%p76 bra 	$L__BB1_86;
	ld.param.f64 	%fd209, [_Z7mc_stepP7double3S0_P17curandStateXORWOWdddddPii_param_3];
	neg.f64 	%fd188, %fd209;
	mul.f64 	%fd66, %fd230, %fd188;
	fma.rn.f64 	%fd189, %fd66, 0d3FF71547652B82FE, 0d4338000000000000;
	{
	.reg .b32 %temp; 
	mov.b64 	{%r75, %temp}, %fd189;
	}
	mov.f64 	%fd190, 0dC338000000000000;
	add.rn.f64 	%fd191, %fd189, %fd190;
	fma.rn.f64 	%fd192, %fd191, 0dBFE62E42FEFA39EF, %fd66;
	fma.rn.f64 	%fd193, %fd191, 0dBC7ABC9E3B39803F, %fd192;
	fma.rn.f64 	%fd194, %fd193, 0d3E5ADE1569CE2BDF, 0d3E928AF3FCA213EA;
	fma.rn.f64 	%fd195, %fd194, %fd193, 0d3EC71DEE62401315;
	fma.rn.f64 	%fd196, %fd195, %fd193, 0d3EFA01997C89EB71;
	fma.rn.f64 	%fd197, %fd196, %fd193, 0d3F2A01A014761F65;
	fma.rn.f64 	%fd198, %fd197, %fd193, 0d3F56C16C1852B7AF;
	fma.rn.f64 	%fd199, %fd198, %fd193, 0d3F81111111122322;
	fma.rn.f64 	%fd200, %fd199, %fd193, 0d3FA55555555502A1;
	fma.rn.f64 	%fd201, %fd200, %fd193, 0d3FC5555555555511;
	fma.rn.f64 	%fd202, %fd201, %fd193, 0d3FE000000000000B;
	fma.rn.f64 	%fd203, %fd202, %fd193, 0d3FF0000000000000;
	fma.rn.f64 	%fd204, %fd203, %fd193, 0d3FF0000000000000;
	{
	.reg .b32 %temp; 
	mov.b64 	{%r76, %temp}, %fd204;
	}
	{
	.reg .b32 %temp; 
	mov.b64 	{%temp, %r77}, %fd204;
	}
	shl.b32 	%r214, %r75, 20;
	add.s32 	%r215, %r214, %r77;
	mov.b64 	%fd235, {%r76, %r215};
	{
	.reg .b32 %temp; 
	mov.b64 	{%temp, %r216}, %fd66;
	}
	mov.b32 	%f9, %r216;
	abs.f32 	%f2, %f9;
	setp.lt.f32 	%p77, %f2, 0f4086232B;
	@%p77 bra 	$L__BB1_85;
	setp.lt.f64 	%p78, %fd66, 0d0000000000000000;
	add.f64 	%fd205, %fd66, 0d7FF0000000000000;
	selp.f64 	%fd235, 0d0000000000000000, %fd205, %p78;
	setp.geu.f32 	%p79, %f2, 0f40874800;
	@%p79 bra 	$L__BB1_85;
	shr.u32 	%r217, %r75, 31;
	add.s32 	%r218, %r75, %r217;
	shr.s32 	%r219, %r218, 1;
	shl.b32 	%r220, %r219, 20;
	add.s32 	%r221, %r77, %r220;
	mov.b64 	%fd206, {%r76, %r221};
	sub.s32 	%r222, %r75, %r219;
	shl.b32 	%r223, %r222, 20;
	add.s32 	%r224, %r223, 1072693248;
	mov.b32 	%r225, 0;
	mov.b64 	%fd207, {%r225, %r224};
	mul.f64 	%fd235, %fd207, %fd206;
$L__BB1_85:
	shr.u32 	%r226, %r268, 2;
	xor.b32  	%r227, %r226, %r268;
	shl.b32 	%r228, %r277, 4;
	shl.b32 	%r229, %r227, 1;
	xor.b32  	%r230, %r229, %r228;
	xor.b32  	%r231, %r230, %r227;
	xor.b32  	%r278, %r231, %r277;
	add.s32 	%r273, %r2, 1449748;
	add.s32 	%r232, %r278, %r273;
	cvt.rn.f32.u32 	%f10, %r232;
	fma.rn.f32 	%f11, %f10, 0f2F800000, 0f2F000000;
	cvt.f64.f32 	%fd208, %f11;
	setp.leu.f64 	%p80, %fd235, %fd208;
	mov.u32 	%r268, %r274;
	mov.u32 	%r269, %r275;
	mov.u32 	%r270, %r276;
	mov.u32 	%r271, %r277;
	@%p80 bra 	$L__BB1_87;
$L__BB1_86:
	ld.param.u64 	%rd137, [_Z7mc_stepP7double3S0_P17curandStateXORWOWdddddPii_param_8];
	ld.param.u64 	%rd133, [_Z7mc_stepP7double3S0_P17curandStateXORWOWdddddPii_param_0];
	cvta.to.global.u64 	%rd124, %rd133;
	mov.u32 	%r233, %ctaid.x;
	mov.u32 	%r234, %ntid.x;
	mov.u32 	%r235, %tid.x;
	mad.lo.s32 	%r236, %r233, %r234, %r235;
	mul.wide.s32 	%rd125, %r236, 24;
	add.s64 	%rd126, %rd124, %rd125;
	st.global.f64 	[%rd126], %fd219;
	st.global.f64 	[%rd126+8], %fd222;
	st.global.f64 	[%rd126+16], %fd225;
	cvta.to.global.u64 	%rd127, %rd137;
	atom.global.add.u32 	%r237, [%rd127], 1;
	mov.u32 	%r274, %r268;
	mov.u32 	%r275, %r269;
	mov.u32 	%r276, %r270;
	mov.u32 	%r277, %r271;
$L__BB1_87:
	ld.param.u64 	%rd136, [_Z7mc_stepP7double3S0_P17curandStateXORWOWdddddPii_param_2];
	cvta.to.global.u64 	%rd128, %rd136;
	mov.u32 	%r238, %ctaid.x;
	mov.u32 	%r239, %ntid.x;
	mov.u32 	%r240, %tid.x;
	mad.lo.s32 	%r241, %r238, %r239, %r240;
	mul.wide.s32 	%rd129, %r241, 48;
	add.s64 	%rd130, %rd128, %rd129;
	st.global.v2.u32 	[%rd130], {%r273, %r274};
	st.global.v2.u32 	[%rd130+8], {%r275, %r276};
	st.global.v2.u32 	[%rd130+16], {%r277, %r278};
	st.global.v2.u32 	[%rd130+24], {%r5, %r6};
	st.global.f32 	[%rd130+32], %f1;
	st.global.f64 	[%rd130+40], %fd1;
$L__BB1_88:
	ret;

}


// ===== COMPILED SASS (sm_100) =====

	.target	sm_100

	.elftype	@"ET_EXEC"


//--------------------- .note.nv.tkinfo           --------------------------
	.section	.note.nv.tkinfo,"",@"SHT_NOTE"
	.sectionflags	@"SHF_NOTE_NV_TKINFO"
	.tkinfo
        /*0018*/ 	.word	0x00000002
        /*0030*/ 	.string	""
        /*0030*/ 	.string	"ptxas"
        /*0030*/ 	.string	"Cuda compilation tools, release 13.0, V13.0.88"
        /*0030*/ 	.string	"Build cuda_13.0.r13.0/compiler.36424714_0"
        /*0030*/ 	.string	"-arch sm_100 -m 64 "



//--------------------- .note.nv.cuinfo           --------------------------
	.section	.note.nv.cuinfo,"",@"SHT_NOTE"
	.sectionflags	@"SHF_NOTE_NV_CUINFO"
        /*0018*/ 	.short	0x0002
        /*001a*/ 	.short	0x0064
        /*001c*/ 	.short	0x0082
	.zero		2


//--------------------- .nv.info                  --------------------------
	.section	.nv.info,"",@"SHT_CUDA_INFO"
	.align	4


	//----- nvinfo : EIATTR_REGCOUNT
	.align		4
        /*0000*/ 	.byte	0x04, 0x2f
        /*0002*/ 	.short	(.L_10 - .L_9)
	.align		4
.L_9:
        /*0004*/ 	.word	index@(_Z8init_rngP17curandStateXORWOWm)
        /*0008*/ 	.word	0x0000001f


	//----- nvinfo : EIATTR_FRAME_SIZE
	.align		4
.L_10:
        /*000c*/ 	.byte	0x04, 0x11
        /*000e*/ 	.short	(.L_12 - .L_11)
	.align		4
.L_11:
        /*0010*/ 	.word	index@(_Z8init_rngP17curandStateXORWOWm)
        /*0014*/ 	.word	0x00000000


	//----- nvinfo : EIATTR_REGCOUNT
	.align		4
.L_12:
        /*0018*/ 	.byte	0x04, 0x2f
        /*001a*/ 	.short	(.L_14 - .L_13)
	.align		4
.L_13:
        /*001c*/ 	.word	index@(_Z7mc_stepP7double3S0_P17curandStateXORWOWdddddPii)
        /*0020*/ 	.word	0x0000003a


	//----- nvinfo : EIATTR_FRAME_SIZE
	.align		4
.L_14:
        /*0024*/ 	.byte	0x04, 0x11
        /*0026*/ 	.short	(.L_16 - .L_15)
	.align		4
.L_15:
        /*0028*/ 	.word	index@($__internal_0_$__cuda_sm20_div_rn_f64_full)
        /*002c*/ 	.word	0x00000000


	//----- nvinfo : EIATTR_FRAME_SIZE
	.align		4
.L_16:
        /*0030*/ 	.byte	0x04, 0x11
        /*0032*/ 	.short	(.L_18 - .L_17)
	.align		4
.L_17:
        /*0034*/ 	.word	index@(_Z7mc_stepP7double3S0_P17curandStateXORWOWdddddPii)
        /*0038*/ 	.word	0x00000000


	//----- nvinfo : EIATTR_MIN_STACK_SIZE
	.align		4
.L_18:
        /*003c*/ 	.byte	0x04, 0x12
        /*003e*/ 	.short	(.L_20 - .L_19)
	.align		4
.L_19:
        /*0040*/ 	.word	index@(_Z7mc_stepP7double3S0_P17curandStateXORWOWdddddPii)
        /*0044*/ 	.word	0x00000000


	//----- nvinfo : EIATTR_MIN_STACK_SIZE
	.align		4
.L_20:
        /*0048*/ 	.byte	0x04, 0x12
        /*004a*/ 	.short	(.L_22 - .L_21)
	.align		4
.L_21:
        /*004c*/ 	.word	index@(_Z8init_rngP17curandStateXORWOWm)
        /*0050*/ 	.word	0x00000000
.L_22:


//--------------------- .nv.compat                --------------------------
	.section	.nv.compat,"",@"SHT_CUDA_COMPAT_INFO"
	.align	4
        /*0000*/ 	.byte	0x02, 0x09, 0x00, 0x00, 0x02, 0x02, 0x01, 0x00, 0x02, 0x05, 0x05, 0x00, 0x03, 0x07, 0x01, 0x01
        /*0010*/ 	.byte	0x02, 0x03, 0x00, 0x00, 0x02, 0x06, 0x01, 0x00, 0x04, 0x0b, 0x08, 0x00, 0x01, 0x00, 0x00, 0x00
        /*0020*/ 	.byte	0x00, 0x00, 0x00, 0x00


//--------------------- .nv.info._Z7mc_stepP7double3S0_P17curandStateXORWOWdddddPii --------------------------
	.section	.nv.info._Z7mc_stepP7double3S0_P17curandStateXORWOWdddddPii,"",@"SHT_CUDA_INFO"
	.sectionflags	@""
	.align	4


	//----- nvinfo : EIATTR_CUDA_API_VERSION
	.align		4
        /*0000*/ 	.byte	0x04, 0x37
        /*0002*/ 	.short	(.L_24 - .L_23)
.L_23:
        /*0004*/ 	.word	0x00000082


	//----- nvinfo : EIATTR_KPARAM_INFO
	.align		4
.L_24:
        /*0008*/ 	.byte	0x04, 0x17
        /*000a*/ 	.short	(.L_26 - .L_25)
.L_25:
        /*000c*/ 	.word	0x00000000
        /*0010*/ 	.short	0x0009
        /*0012*/ 	.short	0x0048
        /*0014*/ 	.byte	0x00, 0xf0, 0x11, 0x00


	//----- nvinfo : EIATTR_KPARAM_INFO
	.align		4
.L_26:
        /*0018*/ 	.byte	0x04, 0x17
        /*001a*/ 	.short	(.L_28 - .L_27)
.L_27:
        /*001c*/ 	.word	0x00000000
        /*0020*/ 	.short	0x0008
        /*0022*/ 	.short	0x0040
        /*0024*/ 	.byte	0x00, 0xf5, 0x21, 0x00


	//----- nvinfo : EIATTR_KPARAM_INFO
	.align		4
.L_28:
        /*0028*/ 	.byte	0x04, 0x17
        /*002a*/ 	.short	(.L_30 - .L_29)
.L_29:
        /*002c*/ 	.word	0x00000000
        /*0030*/ 	.short	0x0007
        /*0032*/ 	.short	0x0038
        /*0034*/ 	.byte	0x00, 0xf0, 0x21, 0x00


	//----- nvinfo : EIATTR_KPARAM_INFO
	.align		4
.L_30:
        /*0038*/ 	.byte	0x04, 0x17
        /*003a*/ 	.short	(.L_32 - .L_31)
.L_31:
        /*003c*/ 	.word	0x00000000
        /*0040*/ 	.short	0x0006
        /*0042*/ 	.short	0x0030
        /*0044*/ 	.byte	0x00, 0xf0, 0x21, 0x00


	//----- nvinfo : EIATTR_KPARAM_INFO
	.align		4
.L_32:
        /*0048*/ 	.byte	0x04, 0x17
        /*004a*/ 	.short	(.L_34 - .L_33)
.L_33:
        /*004c*/ 	.word	0x00000000
        /*0050*/ 	.short	0x0005
        /*0052*/ 	.short	0x0028
        /*0054*/ 	.byte	0x00, 0xf0, 0x21, 0x00


	//----- nvinfo : EIATTR_KPARAM_INFO
	.align		4
.L_34:
        /*0058*/ 	.byte	0x04, 0x17
        /*005a*/ 	.short	(.L_36 - .L_35)
.L_35:
        /*005c*/ 	.word	0x00000000
        /*0060*/ 	.short	0x0004
        /*0062*/ 	.short	0x0020
        /*0064*/ 	.byte	0x00, 0xf0, 0x21, 0x00


	//----- nvinfo : EIATTR_KPARAM_INFO
	.align		4
.L_36:
        /*0068*/ 	.byte	0x04, 0x17
        /*006a*/ 	.short	(.L_38 - .L_37)
.L_37:
        /*006c*/ 	.word	0x00000000
        /*0070*/ 	.short	0x0003
        /*0072*/ 	.short	0x0018
        /*0074*/ 	.byte	0x00, 0xf0, 0x21, 0x00


	//----- nvinfo : EIATTR_KPARAM_INFO
	.align		4
.L_38:
        /*0078*/ 	.byte	0x04, 0x17
        /*007a*/ 	.short	(.L_40 - .L_39)
.L_39:
        /*007c*/ 	.word	0x00000000
        /*0080*/ 	.short	0x0002
        /*0082*/ 	.short	0x0010
        /*0084*/ 	.byte	0x00, 0xf5, 0x21, 0x00


	//----- nvinfo : EIATTR_KPARAM_INFO
	.align		4
.L_40:
        /*0088*/ 	.byte	0x04, 0x17
        /*008a*/ 	.short	(.L_42 - .L_41)
.L_41:
        /*008c*/ 	.word	0x00000000
        /*0090*/ 	.short	0x0001
        /*0092*/ 	.short	0x0008
        /*0094*/ 	.byte	0x00, 0xf5, 0x21, 0x00


	//----- nvinfo : EIATTR_KPARAM_INFO
	.align		4
.L_42:
        /*0098*/ 	.byte	0x04, 0x17
        /*009a*/ 	.short	(.L_44 - .L_43)
.L_43:
        /*009c*/ 	.word	0x00000000
        /*00a0*/ 	.short	0x0000
        /*00a2*/ 	.short	0x0000
        /*00a4*/ 	.byte	0x00, 0xf5, 0x21, 0x00


	//----- nvinfo : EIATTR_SPARSE_MMA_MASK
	.align		4
.L_44:
        /*00a8*/ 	.byte	0x03, 0x50
        /*00aa*/ 	.short	0x0000


	//----- nvinfo : EIATTR_MAXREG_COUNT
	.align		4
        /*00ac*/ 	.byte	0x03, 0x1b
        /*00ae*/ 	.short	0x00ff


	//----- nvinfo : EIATTR_MERCURY_ISA_VERSION
	.align		4
        /*00b0*/ 	.byte	0x03, 0x5f
        /*00b2*/ 	.short	0x0101


	//----- nvinfo : EIATTR_INT_WARP_WIDE_INSTR_OFFSETS
	.align		4
        /*00b4*/ 	.byte	0x04, 0x31
        /*00b6*/ 	.short	(.L_46 - .L_45)


	//   ....[0]....
.L_45:
        /*00b8*/ 	.word	0x000032f0


	//----- nvinfo : EIATTR_VRC_CTA_INIT_COUNT
	.align		4
.L_46:
        /*00bc*/ 	.byte	0x02, 0x4a
	.zero		1
	.zero		1


	//----- nvinfo : EIATTR_EXIT_INSTR_OFFSETS
	.align		4
        /*00c0*/ 	.byte	0x04, 0x1c
        /*00c2*/ 	.short	(.L_48 - .L_47)


	//   ....[0]....
.L_47:
        /*00c4*/ 	.word	0x00000080


	//   ....[1]....
        /*00c8*/ 	.word	0x00003500


	//----- nvinfo : EIATTR_CRS_STACK_SIZE
	.align		4
.L_48:
        /*00cc*/ 	.byte	0x04, 0x1e
        /*00ce*/ 	.short	(.L_50 - .L_49)
.L_49:
        /*00d0*/ 	.word	0x00000000


	//----- nvinfo : EIATTR_CBANK_PARAM_SIZE
	.align		4
.L_50:
        /*00d4*/ 	.byte	0x03, 0x19
        /*00d6*/ 	.short	0x004c


	//----- nvinfo : EIATTR_PARAM_CBANK
	.align		4
        /*00d8*/ 	.byte	0x04, 0x0a
        /*00da*/ 	.short	(.L_52 - .L_51)
	.align		4
.L_51:
        /*00dc*/ 	.word	index@(.nv.constant0._Z7mc_stepP7double3S0_P17curandStateXORWOWdddddPii)
        /*00e0*/ 	.short	0x0380
        /*00e2*/ 	.short	0x004c


	//----- nvinfo : EIATTR_SW_WAR
	.align		4
.L_52:
        /*00e4*/ 	.byte	0x04, 0x36
        /*00e6*/ 	.short	(.L_54 - .L_53)
.L_53:
        /*00e8*/ 	.word	0x00000008
.L_54:


//--------------------- .nv.info._Z8init_rngP17curandStateXORWOWm --------------------------
	.section	.nv.info._Z8init_rngP17curandStateXORWOWm,"",@"SHT_CUDA_INFO"
	.sectionflags	@""
	.align	4


	//----- nvinfo : EIATTR_CUDA_API_VERSION
	.align		4
        /*0000*/ 	.byte	0x04, 0x37
        /*0002*/ 	.short	(.L_56 - .L_55)
.L_55:
        /*0004*/ 	.word	0x00000082


	//----- nvinfo : EIATTR_KPARAM_INFO
	.align		4
.L_56:
        /*0008*/ 	.byte	0x04, 0x17
        /*000a*/ 	.short	(.L_58 - .L_57)
.L_57:
        /*000c*/ 	.word	0x00000000
        /*0010*/ 	.short	0x0001
        /*0012*/ 	.short	0x0008
        /*0014*/ 	.byte	0x00, 0xf0, 0x21, 0x00


	//----- nvinfo : EIATTR_KPARAM_INFO
	.align		4
.L_58:
        /*0018*/ 	.byte	0x04, 0x17
        /*001a*/ 	.short	(.L_60 - .L_59)
.L_59:
        /*001c*/ 	.word	0x00000000
        /*0020*/ 	.short	0x0000
        /*0022*/ 	.short	0x0000
        /*0024*/ 	.byte	0x00, 0xf5, 0x21, 0x00


	//----- nvinfo : EIATTR_SPARSE_MMA_MASK
	.align		4
.L_60:
        /*0028*/ 	.byte	0x03, 0x50
        /*002a*/ 	.short	0x0000


	//----- nvinfo : EIATTR_MAXREG_COUNT
	.align		4
        /*002c*/ 	.byte	0x03, 0x1b
        /*002e*/ 	.short	0x00ff


	//----- nvinfo : EIATTR_MERCURY_ISA_VERSION
	.align		4
        /*0030*/ 	.byte	0x03, 0x5f
        /*0032*/ 	.short	0x0101


	//----- nvinfo : EIATTR_VRC_CTA_INIT_COUNT
	.align		4
        /*0034*/ 	.byte	0x02, 0x4a
	.zero		1
	.zero		1


	//----- nvinfo : EIATTR_EXIT_INSTR_OFFSETS
	.align		4
        /*0038*/ 	.byte	0x04, 0x1c
        /*003a*/ 	.short	(.L_62 - .L_61)


	//   ....[0]....
.L_61:
        /*003c*/ 	.word	0x00000ed0


	//----- nvinfo : EIATTR_CRS_STACK_SIZE
	.align		4
.L_62:
        /*0040*/ 	.byte	0x04, 0x1e
        /*0042*/ 	.short	(.L_64 - .L_63)
.L_63:
        /*0044*/ 	.word	0x00000000


	//----- nvinfo : EIATTR_CBANK_PARAM_SIZE
	.align		4
.L_64:
        /*0048*/ 	.byte	0x03, 0x19
        /*004a*/ 	.short	0x0010


	//----- nvinfo : EIATTR_PARAM_CBANK
	.align		4
        /*004c*/ 	.byte	0x04, 0x0a
        /*004e*/ 	.short	(.L_66 - .L_65)
	.align		4
.L_65:
        /*0050*/ 	.word	index@(.nv.constant0._Z8init_rngP17curandStateXORWOWm)
        /*0054*/ 	.short	0x0380
        /*0056*/ 	.short	0x0010


	//----- nvinfo : EIATTR_SW_WAR
	.align		4
.L_66:
        /*0058*/ 	.byte	0x04, 0x36
        /*005a*/ 	.short	(.L_68 - .L_67)
.L_67:
        /*005c*/ 	.word	0x00000008
.L_68:


//--------------------- .nv.callgraph             --------------------------
	.section	.nv.callgraph,"",@"SHT_CUDA_CALLGRAPH"
	.align	4
	.sectionentsize	8
	.align		4
        /*0000*/ 	.word	0x00000000
	.align		4
        /*0004*/ 	.word	0xffffffff
	.align		4
        /*0008*/ 	.word	0x00000000
	.align		4
        /*000c*/ 	.word	0xfffffffe
	.align		4
        /*0010*/ 	.word	0x00000000
	.align		4
        /*0014*/ 	.word	0xfffffffd
	.align		4
        /*0018*/ 	.word	0x00000000
	.align		4
        /*001c*/ 	.word	0xfffffffc


//--------------------- .nv.constant4             --------------------------
	.section	.nv.constant4,"a",@progbits
	.align	8
	.align		8
.nv.constant4:
        /*0000*/ 	.dword	precalc_xorwow_matrix
	.align		8
        /*0008*/ 	.dword	precalc_xorwow_offset_matrix
	.align		8
        /*0010*/ 	.dword	mrg32k3aM1
	.align		8
        /*0018*/ 	.dword	mrg32k3aM2
	.align		8
        /*0020*/ 	.dword	mrg32k3aM1SubSeq
	.align		8
        /*0028*/ 	.dword	mrg32k3aM2SubSeq
	.align		8
        /*0030*/ 	.dword	mrg32k3aM1Seq
	.align		8
        /*0038*/ 	.dword	mrg32k3aM2Seq


//--------------------- .nv.constant3             --------------------------
	.section	.nv.constant3,"a",@progbits
	.align	8
.nv.constant3:
	.type		__cr_lgamma_table,@object
	.size		__cr_lgamma_table,(.L_8 - __cr_lgamma_table)
__cr_lgamma_table:
        /*0000*/ 	.byte	0x00, 0x00, 0x00, 0x00, 0x00, 0x00, 0x00, 0x00, 0x00, 0x00, 0x00, 0x00, 0x00, 0x00, 0x00, 0x00
        /*0010*/ 	.byte	0xef, 0x39, 0xfa, 0xfe, 0x42, 0x2e, 0xe6, 0x3f, 0x02, 0x20, 0x2a, 0xfa, 0x0b, 0xab, 0xfc, 0x3f
        /*0020*/ 	.byte	0xf9, 0x2c, 0x92, 0x7c, 0xa7, 0x6c, 0x09, 0x40, 0xc9, 0x79, 0x44, 0x3c, 0x64, 0x26, 0x13, 0x40
        /*0030*/ 	.byte	0xca, 0x01, 0xcf, 0x3a, 0x27, 0x51, 0x1a, 0x40, 0x30, 0xcc, 0x2d, 0xf3, 0xe1, 0x0c, 0x21, 0x40
        /*0040*/ 	.byte	0x0d, 0xb7, 0xfc, 0x82, 0x8e, 0x35, 0x25, 0x40
.L_8:


//--------------------- .text._Z7mc_stepP7double3S0_P17curandStateXORWOWdddddPii --------------------------
	.section	.text._Z7mc_stepP7double3S0_P17curandStateXORWOWdddddPii,"ax",@progbits
	.align	128
        .global         _Z7mc_stepP7double3S0_P17curandStateXORWOWdddddPii
        .type           _Z7mc_stepP7double3S0_P17curandStateXORWOWdddddPii,@function
        .size           _Z7mc_stepP7double3S0_P17curandStateXORWOWdddddPii,(.L_x_83 - _Z7mc_stepP7double3S0_P17curandStateXORWOWdddddPii)
        .other          _Z7mc_stepP7double3S0_P17curandStateXORWOWdddddPii,@"STO_CUDA_ENTRY STV_DEFAULT"
_Z7mc_stepP7double3S0_P17curandStateXORWOWdddddPii:
.text._Z7mc_stepP7double3S0_P17curandStateXORWOWdddddPii:
[----:B------:R-:W-:Y:S01]  /*0000*/  LDC R1, c[0x0][0x37c] ;  /* 0x0000df00ff017b82 */ /* 0x000fe20000000800 */
[----:B------:R-:W0:Y:S07]  /*0010*/  S2R R3, SR_TID.X ;  /* 0x0000000000037919 */ /* 0x000e2e0000002100 */
[----:B------:R-:W0:Y:S01]  /*0020*/  S2UR UR4, SR_CTAID.X ;  /* 0x00000000000479c3 */ /* 0x000e220000002500 */
[----:B------:R-:W1:Y:S07]  /*0030*/  LDCU UR5, c[0x0][0x3c8] ;  /* 0x00007900ff0577ac */ /* 0x000e6e0008000800 */
[----:B------:R-:W0:Y:S01]  /*0040*/  LDC R2, c[0x0][0x360] ;  /* 0x0000d800ff027b82 */ /* 0x000e220000000800 */
[----:B-1----:R-:W-:-:S02]  /*0050*/  IMAD.U32 R5, RZ, RZ, UR5 ;  /* 0x00000005ff057e24 */ /* 0x002fc4000f8e00ff */
[----:B0-----:R-:W-:-:S05]  /*0060*/  IMAD R2, R2, UR4, R3 ;  /* 0x0000000402027c24 */ /* 0x001fca000f8e0203 */
[----:B------:R-:W-:-:S13]  /*0070*/  ISETP.GE.AND P0, PT, R2, R5, PT ;  /* 0x000000050200720c */ /* 0x000fda0003f06270 */
[----:B------:R-:W-:Y:S05]  /*0080*/  @P0 EXIT ;  /* 0x000000000000094d */ /* 0x000fea0003800000 */
[----:B------:R-:W0:Y:S01]  /*0090*/  LDC.64 R8, c[0x0][0x390] ;  /* 0x0000e400ff087b82 */ /* 0x000e220000000a00 */
[----:B------:R-:W1:Y:S07]  /*00a0*/  LDCU.64 UR6, c[0x0][0x358] ;  /* 0x00006b00ff0677ac */ /* 0x000e6e0008000a00 */
[----:B------:R-:W2:Y:S01]  /*00b0*/  LDC.64 R12, c[0x0][0x380] ;  /* 0x0000e000ff0c7b82 */ /* 0x000ea20000000a00 */
[----:B0-----:R-:W-:-:S05]  /*00c0*/  IMAD.WIDE R8, R2, 0x30, R8 ;  /* 0x0000003002087825 */ /* 0x001fca00078e0208 */
[----:B-1----:R-:W3:Y:S04]  /*00d0*/  LDG.E.64 R36, desc[UR6][R8.64] ;  /* 0x0000000608247981 */ /* 0x002ee8000c1e1b00 */
[----:B------:R-:W4:Y:S04]  /*00e0*/  LDG.E.64 R34, desc[UR6][R8.64+0x10] ;  /* 0x0000100608227981 */ /* 0x000f28000c1e1b00 */
[----:B------:R-:W4:Y:S01]  /*00f0*/  LDG.E.64 R10, desc[UR6][R8.64+0x8] ;  /* 0x00000806080a7981 */ /* 0x000f22000c1e1b00 */
[----:B------:R-:W0:Y:S01]  /*0100*/  LDC.64 R6, c[0x0][0x388] ;  /* 0x0000e200ff067b82 */ /* 0x000e220000000a00 */
[----:B--2---:R-:W-:-:S02]  /*0110*/  IMAD.WIDE R12, R2, 0x18, R12 ;  /* 0x00000018020c7825 */ /* 0x004fc400078e020c */
[----:B------:R-:W5:Y:S04]  /*0120*/  LDG.E R0, desc[UR6][R8.64+0x20] ;  /* 0x0000200608007981 */ /* 0x000f68000c1e1900 */
[----:B------:R-:W2:Y:S04]  /*0130*/  LDG.E.64 R32, desc[UR6][R12.64] ;  /* 0x000000060c207981 */ /* 0x000ea8000c1e1b00 */
[----:B------:R-:W2:Y:S04]  /*0140*/  LDG.E.64 R30, desc[UR6][R12.64+0x8] ;  /* 0x000008060c1e7981 */ /* 0x000ea8000c1e1b00 */
[----:B------:R-:W5:Y:S04]  /*0150*/  LDG.E.64 R28, desc[UR6][R8.64+0x28] ;  /* 0x00002806081c7981 */ /* 0x000f68000c1e1b00 */
[----:B------:R-:W5:Y:S04]  /*0160*/  LDG.E.64 R24, desc[UR6][R8.64+0x18] ;  /* 0x0000180608187981 */ /* 0x000f68000c1e1b00 */
[----:B------:R1:W5:Y:S04]  /*0170*/  LDG.E.64 R26, desc[UR6][R12.64+0x10] ;  /* 0x000010060c1a7981 */ /* 0x000368000c1e1b00 */
[----:B0-----:R-:W2:Y:S01]  /*0180*/  LDG.E.64 R18, desc[UR6][R6.64] ;  /* 0x0000000606127981 */ /* 0x001ea2000c1e1b00 */
[----:B------:R-:W-:Y:S01]  /*0190*/  UMOV UR4, 0x9999999a ;  /* 0x9999999a00047882 */ /* 0x000fe20000000000 */
[----:B------:R-:W-:Y:S01]  /*01a0*/  UMOV UR5, 0x3fb99999 ;  /* 0x3fb9999900057882 */ /* 0x000fe20000000000 */
[----:B------:R-:W-:Y:S01]  /*01b0*/  BSSY.RECONVERGENT B0, `(.L_x_0) ;  /* 0x000009c000007945 */ /* 0x000fe20003800200 */
[----:B---3--:R-:W-:-:S04]  /*01c0*/  SHF.R.U32.HI R4, RZ, 0x2, R37 ;  /* 0x00000002ff047819 */ /* 0x008fc80000011625 */
[----:B------:R-:W-:Y:S01]  /*01d0*/  LOP3.LUT R4, R4, R37, RZ, 0x3c, !PT ;  /* 0x0000002504047212 */ /* 0x000fe200078e3cff */
[----:B----4-:R-:W-:-:S04]  /*01e0*/  IMAD.SHL.U32 R14, R35, 0x10, RZ ;  /* 0x00000010230e7824 */ /* 0x010fc800078e00ff */
[----:B------:R-:W-:-:S05]  /*01f0*/  IMAD.SHL.U32 R3, R4, 0x2, RZ ;  /* 0x0000000204037824 */ /* 0x000fca00078e00ff */
[----:B------:R-:W-:-:S04]  /*0200*/  LOP3.LUT R3, R35, R14, R3, 0x96, !PT ;  /* 0x0000000e23037212 */ /* 0x000fc800078e9603 */
[----:B------:R-:W-:-:S04]  /*0210*/  LOP3.LUT R22, R3, R4, RZ, 0x3c, !PT ;  /* 0x0000000403167212 */ /* 0x000fc800078e3cff */
[----:B------:R-:W-:Y:S01]  /*0220*/  IADD3 R4, PT, PT, R36, 0x587c5, R22 ;  /* 0x000587c524047810 */ /* 0x000fe20007ffe016 */
[----:B------:R-:W-:-:S03]  /*0230*/  IMAD.MOV.U32 R3, RZ, RZ, 0x2f800000 ;  /* 0x2f800000ff037424 */ /* 0x000fc600078e00ff */
[----:B------:R-:W-:-:S05]  /*0240*/  I2FP.F32.U32 R4, R4 ;  /* 0x0000000400047245 */ /* 0x000fca0000201000 */
[----:B------:R-:W-:Y:S01]  /*0250*/  FFMA R4, R4, R3, 1.1641532182693481445e-10 ;  /* 0x2f00000004047423 */ /* 0x000fe20000000003 */
[----:B-1----:R-:W-:-:S03]  /*0260*/  SHF.R.U32.HI R13, RZ, 0x2, R10 ;  /* 0x00000002ff0d7819 */ /* 0x002fc6000001160a */
[----:B------:R-:W0:Y:S01]  /*0270*/  F2F.F64.F32 R8, R4 ;  /* 0x0000000400087310 */ /* 0x000e220000201800 */
[----:B------:R-:W-:Y:S01]  /*0280*/  LOP3.LUT R13, R13, R10, RZ, 0x3c, !PT ;  /* 0x0000000a0d0d7212 */ /* 0x000fe200078e3cff */
[----:B------:R-:W-:-:S04]  /*0290*/  IMAD.SHL.U32 R10, R22, 0x10, RZ ;  /* 0x00000010160a7824 */ /* 0x000fc800078e00ff */
[----:B------:R-:W-:-:S05]  /*02a0*/  IMAD.SHL.U32 R12, R13, 0x2, RZ ;  /* 0x000000020d0c7824 */ /* 0x000fca00078e00ff */
[----:B------:R-:W-:Y:S01]  /*02b0*/  LOP3.LUT R13, R13, R12, R10, 0x96, !PT ;  /* 0x0000000c0d0d7212 */ /* 0x000fe200078e960a */
[----:B0-----:R-:W-:-:S03]  /*02c0*/  DADD R8, R8, -0.5 ;  /* 0xbfe0000008087429 */ /* 0x001fc60000000000 */
[----:B------:R-:W-:-:S04]  /*02d0*/  LOP3.LUT R23, R13, R22, RZ, 0x3c, !PT ;  /* 0x000000160d177212 */ /* 0x000fc800078e3cff */
[----:B------:R-:W-:Y:S01]  /*02e0*/  IADD3 R10, PT, PT, R36, 0xb0f8a, R23 ;  /* 0x000b0f8a240a7810 */ /* 0x000fe20007ffe017 */
[----:B--2---:R-:W-:-:S03]  /*02f0*/  DFMA R8, R8, UR4, R32 ;  /* 0x0000000408087c2b */ /* 0x004fc60008000020 */
[----:B------:R-:W-:-:S05]  /*0300*/  I2FP.F32.U32 R10, R10 ;  /* 0x0000000a000a7245 */ /* 0x000fca0000201000 */
[----:B------:R-:W-:Y:S01]  /*0310*/  FFMA R12, R10, R3, 1.1641532182693481445e-10 ;  /* 0x2f0000000a0c7423 */ /* 0x000fe20000000003 */
[----:B------:R-:W-:Y:S01]  /*0320*/  DADD R8, R8, R18 ;  /* 0x0000000008087229 */ /* 0x000fe20000000012 */
[----:B------:R-:W-:-:S04]  /*0330*/  LOP3.LUT R15, R19, 0x7fffffff, RZ, 0xc0, !PT ;  /* 0x7fffffff130f7812 */ /* 0x000fc800078ec0ff */
[----:B------:R-:W0:Y:S01]  /*0340*/  F2F.F64.F32 R12, R12 ;  /* 0x0000000c000c7310 */ /* 0x000e220000201800 */
[----:B------:R-:W-:-:S04]  /*0350*/  SHF.R.U32.HI R4, RZ, 0x2, R11 ;  /* 0x00000002ff047819 */ /* 0x000fc8000001160b */
[----:B------:R-:W-:-:S04]  /*0360*/  LOP3.LUT R17, R9, 0x7fffffff, RZ, 0xc0, !PT ;  /* 0x7fffffff09117812 */ /* 0x000fc800078ec0ff */
[----:B------:R-:W-:Y:S02]  /*0370*/  VIMNMX.U32 R16, PT, PT, R17, R15, !PT ;  /* 0x0000000f11107248 */ /* 0x000fe40007fe0000 */
[----:B------:R-:W-:Y:S02]  /*0380*/  LOP3.LUT R4, R4, R11, RZ, 0x3c, !PT ;  /* 0x0000000b04047212 */ /* 0x000fe400078e3cff */
[----:B------:R-:W-:Y:S01]  /*0390*/  ISETP.GE.U32.AND P0, PT, R16, 0x7ff00000, PT ;  /* 0x7ff000001000780c */ /* 0x000fe20003f06070 */
[----:B0-----:R-:W-:Y:S02]  /*03a0*/  DADD R10, R12, -0.5 ;  /* 0xbfe000000c0a7429 */ /* 0x001fe40000000000 */
[----:B------:R-:W-:Y:S02]  /*03b0*/  IMAD.SHL.U32 R14, R4, 0x2, RZ ;  /* 0x00000002040e7824 */ /* 0x000fe400078e00ff */
[----:B------:R-:W-:-:S05]  /*03c0*/  IMAD.SHL.U32 R13, R23, 0x10, RZ ;  /* 0x00000010170d7824 */ /* 0x000fca00078e00ff */
[----:B------:R-:W-:Y:S01]  /*03d0*/  LOP3.LUT R14, R4, R14, R13, 0x96, !PT ;  /* 0x0000000e040e7212 */ /* 0x000fe200078e960d */
[----:B------:R-:W-:Y:S01]  /*03e0*/  DFMA R10, R10, UR4, R30 ;  /* 0x000000040a0a7c2b */ /* 0x000fe2000800001e */
[----:B------:R-:W-:Y:S02]  /*03f0*/  IMAD.MOV.U32 R12, RZ, RZ, R18 ;  /* 0x000000ffff0c7224 */ /* 0x000fe400078e0012 */
[----:B------:R-:W-:Y:S01]  /*0400*/  LOP3.LUT R20, R14, R23, RZ, 0x3c, !PT ;  /* 0x000000170e147212 */ /* 0x000fe200078e3cff */
[----:B------:R-:W-:Y:S02]  /*0410*/  IMAD.MOV.U32 R13, RZ, RZ, R15 ;  /* 0x000000ffff0d7224 */ /* 0x000fe400078e000f */
[----:B------:R-:W-:Y:S01]  /*0420*/  IMAD.MOV.U32 R16, RZ, RZ, R8 ;  /* 0x000000ffff107224 */ /* 0x000fe200078e0008 */
[----:B------:R-:W-:Y:S06]  /*0430*/  @!P0 BRA `(.L_x_1) ;  /* 0x00000000001c8947 */ /* 0x000fec0003800000 */
[----:B------:R-:W-:-:S06]  /*0440*/  DSETP.NAN.AND P0, PT, R12, R12, PT ;  /* 0x0000000c0c00722a */ /* 0x000fcc0003f08000 */
[----:B------:R-:W-:-:S14]  /*0450*/  DSETP.NUM.AND P0, PT, R16, R16, !P0 ;  /* 0x000000101000722a */ /* 0x000fdc0004707000 */
[----:B------:R-:W-:Y:S02]  /*0460*/  @P0 DSETP.NEU.AND P1, PT, R16, +INF , PT ;  /* 0x7ff000001000042a */ /* 0x000fe40003f2d000 */
[----:B------:R-:W-:-:S06]  /*0470*/  @!P0 DADD R18, R18, R8 ;  /* 0x0000000012128229 */ /* 0x000fcc0000000008 */
[----:B------:R-:W-:Y:S02]  /*0480*/  @P0 FSEL R18, R8, RZ, P1 ;  /* 0x000000ff08120208 */ /* 0x000fe40000800000 */
[----:B------:R-:W-:Y:S01]  /*0490*/  @P0 FSEL R19, R9, -QNAN , P1 ;  /* 0xfff8000009130808 */ /* 0x000fe20000800000 */
[----:B------:R-:W-:Y:S06]  /*04a0*/  BRA `(.L_x_2) ;  /* 0x0000000400b07947 */ /* 0x000fec0003800000 */
.L_x_1:
[----:B------:R-:W-:Y:S01]  /*04b0*/  DSETP.NEU.AND P0, PT, R12, RZ, PT ;  /* 0x000000ff0c00722a */ /* 0x000fe20003f0d000 */
[----:B------:R-:W-:Y:S02]  /*04c0*/  IMAD.MOV.U32 R18, RZ, RZ, 0x0 ;  /* 0x00000000ff127424 */ /* 0x000fe400078e00ff */
[----:B------:R-:W-:-:S11]  /*04d0*/  IMAD.MOV.U32 R19, RZ, RZ, -0x80000 ;  /* 0xfff80000ff137424 */ /* 0x000fd600078e00ff */
[----:B------:R-:W-:Y:S05]  /*04e0*/  @!P0 BRA `(.L_x_2) ;  /* 0x0000000400a08947 */ /* 0x000fea0003800000 */
[----:B------:R-:W-:Y:S01]  /*04f0*/  DSETP.GE.AND P0, PT, R16, R12, PT ;  /* 0x0000000c1000722a */ /* 0x000fe20003f06000 */
[----:B------:R-:W-:Y:S02]  /*0500*/  IMAD.MOV.U32 R18, RZ, RZ, R8 ;  /* 0x000000ffff127224 */ /* 0x000fe400078e0008 */
[----:B------:R-:W-:-:S11]  /*0510*/  IMAD.MOV.U32 R19, RZ, RZ, R9 ;  /* 0x000000ffff137224 */ /* 0x000fd600078e0009 */
[----:B------:R-:W-:Y:S05]  /*0520*/  @!P0 BRA `(.L_x_2) ;  /* 0x0000000400908947 */ /* 0x000fea0003800000 */
[----:B------:R-:W-:Y:S01]  /*0530*/  ISETP.GT.U32.AND P0, PT, R17, 0xfffff, PT ;  /* 0x000fffff1100780c */ /* 0x000fe20003f04070 */
[----:B------:R-:W-:Y:S01]  /*0540*/  BSSY.RECONVERGENT B1, `(.L_x_3) ;  /* 0x0000025000017945 */ /* 0x000fe20003800200 */
[----:B------:R-:W-:Y:S02]  /*0550*/  ISETP.GT.U32.AND P1, PT, R13, 0xfffff, PT ;  /* 0x000fffff0d00780c */ /* 0x000fe40003f24070 */
[----:B------:R-:W-:Y:S02]  /*0560*/  SHF.R.U32.HI R4, RZ, 0x14, R17 ;  /* 0x00000014ff047819 */ /* 0x000fe40000011611 */
[----:B------:R-:W-:-:S07]  /*0570*/  SHF.R.U32.HI R15, RZ, 0x14, R13 ;  /* 0x00000014ff0f7819 */ /* 0x000fce000001160d */
[----:B------:R-:W-:Y:S02]  /*0580*/  @!P0 DMUL R16, R16, 1.80143985094819840000e+16 ;  /* 0x4350000010108828 */ /* 0x000fe40000000000 */
[----:B------:R-:W-:-:S08]  /*0590*/  @!P1 DMUL R12, R12, 1.80143985094819840000e+16 ;  /* 0x435000000c0c9828 */ /* 0x000fd00000000000 */
[----:B------:R-:W-:Y:S01]  /*05a0*/  @!P0 LEA.HI R14, R17, R4, RZ, 0xc ;  /* 0x00000004110e8211 */ /* 0x000fe200078f60ff */
[----:B------:R-:W-:Y:S01]  /*05b0*/  IMAD.MOV.U32 R19, RZ, RZ, R16 ;  /* 0x000000ffff137224 */ /* 0x000fe200078e0010 */
[----:B------:R-:W-:Y:S02]  /*05c0*/  @!P1 LEA.HI R18, R13, R15, RZ, 0xc ;  /* 0x0000000f0d129211 */ /* 0x000fe400078f60ff */
[----:B------:R-:W-:Y:S01]  /*05d0*/  LOP3.LUT R37, R17, 0xfffff, RZ, 0xc0, !PT ;  /* 0x000fffff11257812 */ /* 0x000fe200078ec0ff */
[----:B------:R-:W-:Y:S02]  /*05e0*/  @!P0 VIADD R4, R14, 0xffffffca ;  /* 0xffffffca0e048836 */ /* 0x000fe40000000000 */
[----:B------:R-:W-:Y:S01]  /*05f0*/  @!P1 VIADD R15, R18, 0xffffffca ;  /* 0xffffffca120f9836 */ /* 0x000fe20000000000 */
[----:B------:R-:W-:-:S03]  /*0600*/  LOP3.LUT R37, R37, 0x100000, RZ, 0xfc, !PT ;  /* 0x0010000025257812 */ /* 0x000fc600078efcff */
[----:B------:R-:W-:-:S04]  /*0610*/  IMAD.IADD R18, R4, 0x1, -R15 ;  /* 0x0000000104127824 */ /* 0x000fc800078e0a0f */
[----:B------:R-:W-:Y:S01]  /*0620*/  IMAD.MOV.U32 R14, RZ, RZ, R18 ;  /* 0x000000ffff0e7224 */ /* 0x000fe200078e0012 */
[----:B------:R-:W-:-:S04]  /*0630*/  VIMNMX R39, PT, PT, RZ, R18, PT ;  /* 0x00000012ff277248 */ /* 0x000fc80003fe0100 */
[----:B------:R-:W-:-:S05]  /*0640*/  IADD3 R4, PT, PT, R4, -R15, -R39 ;  /* 0x8000000f04047210 */ /* 0x000fca0007ffe827 */
[----:B------:R-:W-:-:S05]  /*0650*/  VIADD R4, R4, 0x1 ;  /* 0x0000000104047836 */ /* 0x000fca0000000000 */
[----:B------:R-:W-:Y:S02]  /*0660*/  LOP3.LUT P0, R17, R4, 0x3, RZ, 0xc0, !PT ;  /* 0x0000000304117812 */ /* 0x000fe4000780c0ff */
[----:B------:R-:W-:-:S04]  /*0670*/  LOP3.LUT R4, R13, 0xfffff, RZ, 0xc0, !PT ;  /* 0x000fffff0d047812 */ /* 0x000fc800078ec0ff */
[----:B------:R-:W-:-:S07]  /*0680*/  LOP3.LUT R4, R4, 0x100000, RZ, 0xfc, !PT ;  /* 0x0010000004047812 */ /* 0x000fce00078efcff */
[----:B------:R-:W-:Y:S05]  /*0690*/  @!P0 BRA `(.L_x_4) ;  /* 0x00000000003c8947 */ /* 0x000fea0003800000 */
[----:B------:R-:W-:Y:S01]  /*06a0*/  BSSY.RECONVERGENT B2, `(.L_x_4) ;  /* 0x000000e000027945 */ /* 0x000fe20003800200 */
[----:B------:R-:W-:Y:S02]  /*06b0*/  IMAD.MOV R16, RZ, RZ, -R17 ;  /* 0x000000ffff107224 */ /* 0x000fe400078e0a11 */
[----:B------:R-:W-:-:S07]  /*06c0*/  IMAD.MOV.U32 R14, RZ, RZ, R18 ;  /* 0x000000ffff0e7224 */ /* 0x000fce00078e0012 */
.L_x_5:
[----:B------:R-:W-:Y:S01]  /*06d0*/  VIADD R16, R16, 0x1 ;  /* 0x0000000110107836 */ /* 0x000fe20000000000 */
[----:B------:R-:W-:Y:S01]  /*06e0*/  IADD3 R21, P0, PT, -R12, R19, RZ ;  /* 0x000000130c157210 */ /* 0x000fe20007f1e1ff */
[----:B------:R-:W-:-:S03]  /*06f0*/  VIADD R14, R14, 0xffffffff ;  /* 0xffffffff0e0e7836 */ /* 0x000fc60000000000 */
[----:B------:R-:W-:Y:S01]  /*0700*/  ISETP.NE.AND P1, PT, R16, RZ, PT ;  /* 0x000000ff1000720c */ /* 0x000fe20003f25270 */
[----:B------:R-:W-:-:S05]  /*0710*/  IMAD.X R17, R37, 0x1, ~R4, P0 ;  /* 0x0000000125117824 */ /* 0x000fca00000e0e04 */
[----:B------:R-:W-:-:S04]  /*0720*/  ISETP.GE.AND P0, PT, R17, RZ, PT ;  /* 0x000000ff1100720c */ /* 0x000fc80003f06270 */
[----:B------:R-:W-:Y:S02]  /*0730*/  SEL R21, R19, R21, !P0 ;  /* 0x0000001513157207 */ /* 0x000fe40004000000 */
[----:B------:R-:W-:-:S03]  /*0740*/  SEL R17, R37, R17, !P0 ;  /* 0x0000001125117207 */ /* 0x000fc60004000000 */
[C---:B------:R-:W-:Y:S01]  /*0750*/  IMAD.SHL.U32 R19, R21.reuse, 0x2, RZ ;  /* 0x0000000215137824 */ /* 0x040fe200078e00ff */
[----:B------:R-:W-:Y:S01]  /*0760*/  SHF.L.U64.HI R37, R21, 0x1, R17 ;  /* 0x0000000115257819 */ /* 0x000fe20000010211 */
[----:B------:R-:W-:Y:S06]  /*0770*/  @P1 BRA `(.L_x_5) ;  /* 0xfffffffc00d41947 */ /* 0x000fec000383ffff */
[----:B------:R-:W-:Y:S05]  /*0780*/  BSYNC.RECONVERGENT B2 ;  /* 0x0000000000027941 */ /* 0x000fea0003800200 */
.L_x_4:
[----:B------:R-:W-:Y:S05]  /*0790*/  BSYNC.RECONVERGENT B1 ;  /* 0x0000000000017941 */ /* 0x000fea0003800200 */
.L_x_3:
[----:B------:R-:W-:Y:S01]  /*07a0*/  IMAD.IADD R16, R18, 0x1, -R39 ;  /* 0x0000000112107824 */ /* 0x000fe200078e0a27 */
[----:B------:R-:W-:Y:S04]  /*07b0*/  BSSY.RECONVERGENT B1, `(.L_x_6) ;  /* 0x0000025000017945 */ /* 0x000fe80003800200 */
[----:B------:R-:W-:-:S13]  /*07c0*/  ISETP.GE.U32.AND P0, PT, R16, 0x3, PT ;  /* 0x000000031000780c */ /* 0x000fda0003f06070 */
[----:B------:R-:W-:Y:S05]  /*07d0*/  @!P0 BRA `(.L_x_7) ;  /* 0x0000000000888947 */ /* 0x000fea0003800000 */
[----:B------:R-:W-:Y:S01]  /*07e0*/  BSSY.RECONVERGENT B2, `(.L_x_8) ;  /* 0x0000020000027945 */ /* 0x000fe20003800200 */
.L_x_9:
[----:B------:R-:W-:Y:S02]  /*07f0*/  IADD3 R16, P0, PT, -R12, R19, RZ ;  /* 0x000000130c107210 */ /* 0x000fe40007f1e1ff */
[C---:B------:R-:W-:Y:S01]  /*0800*/  ISETP.GT.AND P1, PT, R14.reuse, 0x3, PT ;  /* 0x000000030e00780c */ /* 0x040fe20003f24270 */
[----:B------:R-:W-:Y:S02]  /*0810*/  VIADD R14, R14, 0xfffffffc ;  /* 0xfffffffc0e0e7836 */ /* 0x000fe40000000000 */
[----:B------:R-:W-:-:S05]  /*0820*/  IMAD.X R18, R37, 0x1, ~R4, P0 ;  /* 0x0000000125127824 */ /* 0x000fca00000e0e04 */
[----:B------:R-:W-:-:S04]  /*0830*/  ISETP.GE.AND P0, PT, R18, RZ, PT ;  /* 0x000000ff1200720c */ /* 0x000fc80003f06270 */
[----:B------:R-:W-:Y:S02]  /*0840*/  SEL R16, R19, R16, !P0 ;  /* 0x0000001013107207 */ /* 0x000fe40004000000 */
[----:B------:R-:W-:-:S03]  /*0850*/  SEL R37, R37, R18, !P0 ;  /* 0x0000001225257207 */ /* 0x000fc60004000000 */
[C---:B------:R-:W-:Y:S01]  /*0860*/  IMAD.SHL.U32 R19, R16.reuse, 0x2, RZ ;  /* 0x0000000210137824 */ /* 0x040fe200078e00ff */
[----:B------:R-:W-:-:S04]  /*0870*/  SHF.L.U64.HI R37, R16, 0x1, R37 ;  /* 0x0000000110257819 */ /* 0x000fc80000010225 */
[----:B------:R-:W-:-:S05]  /*0880*/  IADD3 R16, P0, PT, -R12, R19, RZ ;  /* 0x000000130c107210 */ /* 0x000fca0007f1e1ff */
        /* <DEDUP_REMOVED lines=22> */
.L_x_8:
[----:B------:R-:W-:-:S07]  /*09f0*/  IMAD.MOV.U32 R21, RZ, RZ, R16 ;  /* 0x000000ffff157224 */ /* 0x000fce00078e0010 */
.L_x_7:
[----:B------:R-:W-:Y:S05]  /*0a00*/  BSYNC.RECONVERGENT B1 ;  /* 0x0000000000017941 */ /* 0x000fea0003800200 */
.L_x_6:
[----:B------:R-:W-:Y:S01]  /*0a10*/  LOP3.LUT R17, R17, 0x7fffffff, RZ, 0xc0, !PT ;  /* 0x7fffffff11117812 */ /* 0x000fe200078ec0ff */
[----:B------:R-:W-:Y:S01]  /*0a20*/  BSSY.RECONVERGENT B1, `(.L_x_10) ;  /* 0x0000013000017945 */ /* 0x000fe20003800200 */
[----:B------:R-:W-:Y:S02]  /*0a30*/  ISETP.NE.U32.AND P0, PT, R21, RZ, PT ;  /* 0x000000ff1500720c */ /* 0x000fe40003f05070 */
[----:B------:R-:W-:Y:S02]  /*0a40*/  CS2R R18, SRZ ;  /* 0x0000000000127805 */ /* 0x000fe4000001ff00 */
[----:B------:R-:W-:-:S13]  /*0a50*/  ISETP.NE.AND.EX P0, PT, R17, RZ, PT, P0 ;  /* 0x000000ff1100720c */ /* 0x000fda0003f05300 */
[----:B------:R-:W-:Y:S05]  /*0a60*/  @!P0 BRA `(.L_x_11) ;  /* 0x0000000000388947 */ /* 0x000fea0003800000 */
[----:B------:R-:W-:-:S06]  /*0a70*/  IMAD.MOV.U32 R16, RZ, RZ, R21 ;  /* 0x000000ffff107224 */ /* 0x000fcc00078e0015 */
[----:B------:R-:W-:-:S10]  /*0a80*/  DMUL R12, R16, 1.80143985094819840000e+16 ;  /* 0x43500000100c7828 */ /* 0x000fd40000000000 */
[----:B------:R-:W-:-:S04]  /*0a90*/  SHF.R.U32.HI R12, RZ, 0x14, R13 ;  /* 0x00000014ff0c7819 */ /* 0x000fc8000001160d */
[----:B------:R-:W-:-:S04]  /*0aa0*/  IADD3 R16, PT, PT, -R12, 0x37, RZ ;  /* 0x000000370c107810 */ /* 0x000fc80007ffe1ff */
[-C--:B------:R-:W-:Y:S01]  /*0ab0*/  SHF.L.U64.HI R13, R21, R16.reuse, R17 ;  /* 0x00000010150d7219 */ /* 0x080fe20000010211 */
[----:B------:R-:W-:Y:S01]  /*0ac0*/  IMAD.IADD R12, R15, 0x1, -R16 ;  /* 0x000000010f0c7824 */ /* 0x000fe200078e0a10 */
[----:B------:R-:W-:-:S04]  /*0ad0*/  SHF.L.U32 R16, R21, R16, RZ ;  /* 0x0000001015107219 */ /* 0x000fc800000006ff */
[----:B------:R-:W-:-:S13]  /*0ae0*/  ISETP.GT.AND P0, PT, R12, RZ, PT ;  /* 0x000000ff0c00720c */ /* 0x000fda0003f04270 */
[C---:B------:R-:W-:Y:S01]  /*0af0*/  @!P0 IADD3 R4, PT, PT, -R12.reuse, 0x1, RZ ;  /* 0x000000010c048810 */ /* 0x040fe20007ffe1ff */
[----:B------:R-:W-:-:S03]  /*0b00*/  @P0 VIADD R12, R12, 0xffffffff ;  /* 0xffffffff0c0c0836 */ /* 0x000fc60000000000 */
[--C-:B------:R-:W-:Y:S02]  /*0b10*/  @!P0 SHF.R.U64 R18, R16, R4, R13.reuse ;  /* 0x0000000410128219 */ /* 0x100fe4000000120d */
[----:B------:R-:W-:Y:S02]  /*0b20*/  @P0 IADD3 R18, P1, PT, RZ, R16, RZ ;  /* 0x00000010ff120210 */ /* 0x000fe40007f3e0ff */
[----:B------:R-:W-:-:S03]  /*0b30*/  @!P0 SHF.R.U32.HI R19, RZ, R4, R13 ;  /* 0x00000004ff138219 */ /* 0x000fc6000001160d */
[----:B------:R-:W-:-:S08]  /*0b40*/  @P0 IMAD.U32.X R19, R12, 0x100000, R13, P1 ;  /* 0x001000000c130824 */ /* 0x000fd000008e040d */
.L_x_11:
[----:B------:R-:W-:Y:S05]  /*0b50*/  BSYNC.RECONVERGENT B1 ;  /* 0x0000000000017941 */ /* 0x000fea0003800200 */
.L_x_10:
[----:B------:R-:W-:-:S07]  /*0b60*/  LOP3.LUT R19, R19, 0x80000000, R9, 0xb8, !PT ;  /* 0x8000000013137812 */ /* 0x000fce00078eb809 */
.L_x_2:
[----:B------:R-:W-:Y:S05]  /*0b70*/  BSYNC.RECONVERGENT B0 ;  /* 0x0000000000007941 */ /* 0x000fea0003800200 */
.L_x_0:
[----:B------:R-:W2:Y:S01]  /*0b80*/  LDG.E.64 R16, desc[UR6][R6.64+0x8] ;  /* 0x0000080606107981 */ /* 0x000ea2000c1e1b00 */
[----:B------:R-:W-:Y:S01]  /*0b90*/  BSSY.RECONVERGENT B0, `(.L_x_12) ;  /* 0x000007c000007945 */ /* 0x000fe20003800200 */
[----:B--2---:R-:W-:Y:S01]  /*0ba0*/  DADD R10, R10, R16 ;  /* 0x000000000a0a7229 */ /* 0x004fe20000000010 */
[----:B------:R-:W-:Y:S01]  /*0bb0*/  LOP3.LUT R9, R17, 0x7fffffff, RZ, 0xc0, !PT ;  /* 0x7fffffff11097812 */ /* 0x000fe200078ec0ff */
[----:B------:R-:W-:-:S08]  /*0bc0*/  IMAD.MOV.U32 R8, RZ, RZ, R16 ;  /* 0x000000ffff087224 */ /* 0x000fd000078e0010 */
[----:B------:R-:W-:Y:S01]  /*0bd0*/  LOP3.LUT R15, R11, 0x7fffffff, RZ, 0xc0, !PT ;  /* 0x7fffffff0b0f7812 */ /* 0x000fe200078ec0ff */
[----:B------:R-:W-:-:S03]  /*0be0*/  IMAD.MOV.U32 R14, RZ, RZ, R10 ;  /* 0x000000ffff0e7224 */ /* 0x000fc600078e000a */
[----:B------:R-:W-:-:S04]  /*0bf0*/  VIMNMX.U32 R4, PT, PT, R15, R9, !PT ;  /* 0x000000090f047248 */ /* 0x000fc80007fe0000 */
[----:B------:R-:W-:-:S13]  /*0c00*/  ISETP.GE.U32.AND P0, PT, R4, 0x7ff00000, PT ;  /* 0x7ff000000400780c */ /* 0x000fda0003f06070 */
[----:B------:R-:W-:Y:S05]  /*0c10*/  @!P0 BRA `(.L_x_13) ;  /* 0x00000000001c8947 */ /* 0x000fea0003800000 */
[----:B------:R-:W-:-:S06]  /*0c20*/  DSETP.NAN.AND P0, PT, R8, R8, PT ;  /* 0x000000080800722a */ /* 0x000fcc0003f08000 */
[----:B------:R-:W-:-:S14]  /*0c30*/  DSETP.NUM.AND P0, PT, R14, R14, !P0 ;  /* 0x0000000e0e00722a */ /* 0x000fdc0004707000 */
[----:B------:R-:W-:Y:S02]  /*0c40*/  @P0 DSETP.NEU.AND P1, PT, R14, +INF , PT ;  /* 0x7ff000000e00042a */ /* 0x000fe40003f2d000 */
[----:B------:R-:W-:-:S06]  /*0c50*/  @!P0 DADD R16, R16, R10 ;  /* 0x0000000010108229 */ /* 0x000fcc000000000a */
[----:B------:R-:W-:Y:S02]  /*0c60*/  @P0 FSEL R16, R10, RZ, P1 ;  /* 0x000000ff0a100208 */ /* 0x000fe40000800000 */
[----:B------:R-:W-:Y:S01]  /*0c70*/  @P0 FSEL R17, R11, -QNAN , P1 ;  /* 0xfff800000b110808 */ /* 0x000fe20000800000 */
[----:B------:R-:W-:Y:S06]  /*0c80*/  BRA `(.L_x_14) ;  /* 0x0000000400b07947 */ /* 0x000fec0003800000 */
.L_x_13:
        /* <DEDUP_REMOVED lines=34> */
.L_x_17:
        /* <DEDUP_REMOVED lines=12> */
.L_x_16:
[----:B------:R-:W-:Y:S05]  /*0f70*/  BSYNC.RECONVERGENT B1 ;  /* 0x0000000000017941 */ /* 0x000fea0003800200 */
.L_x_15:
[----:B------:R-:W-:Y:S01]  /*0f80*/  IMAD.IADD R14, R16, 0x1, -R39 ;  /* 0x00000001100e7824 */ /* 0x000fe200078e0a27 */
[----:B------:R-:W-:Y:S04]  /*0f90*/  BSSY.RECONVERGENT B1, `(.L_x_18) ;  /* 0x0000025000017945 */ /* 0x000fe80003800200 */
[----:B------:R-:W-:-:S13]  /*0fa0*/  ISETP.GE.U32.AND P0, PT, R14, 0x3, PT ;  /* 0x000000030e00780c */ /* 0x000fda0003f06070 */
[----:B------:R-:W-:Y:S05]  /*0fb0*/  @!P0 BRA `(.L_x_19) ;  /* 0x0000000000888947 */ /* 0x000fea0003800000 */
[----:B------:R-:W-:Y:S01]  /*0fc0*/  BSSY.RECONVERGENT B2, `(.L_x_20) ;  /* 0x0000020000027945 */ /* 0x000fe20003800200 */
.L_x_21:
        /* <DEDUP_REMOVED lines=32> */
.L_x_20:
[----:B------:R-:W-:-:S07]  /*11d0*/  IMAD.MOV.U32 R21, RZ, RZ, R14 ;  /* 0x000000ffff157224 */ /* 0x000fce00078e000e */
.L_x_19:
[----:B------:R-:W-:Y:S05]  /*11e0*/  BSYNC.RECONVERGENT B1 ;  /* 0x0000000000017941 */ /* 0x000fea0003800200 */
.L_x_18:
        /* <DEDUP_REMOVED lines=20> */
.L_x_23:
[----:B------:R-:W-:Y:S05]  /*1330*/  BSYNC.RECONVERGENT B1 ;  /* 0x0000000000017941 */ /* 0x000fea0003800200 */
.L_x_22:
[----:B------:R-:W-:-:S07]  /*1340*/  LOP3.LUT R17, R17, 0x80000000, R11, 0xb8, !PT ;  /* 0x8000000011117812 */ /* 0x000fce00078eb80b */
.L_x_14:
[----:B------:R-:W-:Y:S05]  /*1350*/  BSYNC.RECONVERGENT B0 ;  /* 0x0000000000007941 */ /* 0x000fea0003800200 */
.L_x_12:
[----:B------:R-:W2:Y:S01]  /*1360*/  LDG.E.64 R6, desc[UR6][R6.64+0x10] ;  /* 0x0000100606067981 */ /* 0x000ea2000c1e1b00 */
[----:B------:R-:W-:Y:S01]  /*1370*/  IADD3 R4, PT, PT, R36, 0x10974f, R20 ;  /* 0x0010974f24047810 */ /* 0x000fe20007ffe014 */
[----:B------:R-:W-:Y:S03]  /*1380*/  BSSY.RECONVERGENT B0, `(.L_x_24) ;  /* 0x0000081000007945 */ /* 0x000fe60003800200 */
[----:B------:R-:W-:-:S05]  /*1390*/  I2FP.F32.U32 R4, R4 ;  /* 0x0000000400047245 */ /* 0x000fca0000201000 */
[----:B------:R-:W-:-:S04]  /*13a0*/  FFMA R4, R4, R3, 1.1641532182693481445e-10 ;  /* 0x2f00000004047423 */ /* 0x000fc80000000003 */
[----:B------:R-:W0:Y:S02]  /*13b0*/  F2F.F64.F32 R8, R4 ;  /* 0x0000000400087310 */ /* 0x000e240000201800 */
[----:B0-----:R-:W-:-:S08]  /*13c0*/  DADD R8, R8, -0.5 ;  /* 0xbfe0000008087429 */ /* 0x001fd00000000000 */
[----:B-----5:R-:W-:-:S08]  /*13d0*/  DFMA R8, R8, UR4, R26 ;  /* 0x0000000408087c2b */ /* 0x020fd0000800001a */
        /* <DEDUP_REMOVED lines=15> */
.L_x_25:
        /* <DEDUP_REMOVED lines=34> */
.L_x_29:
        /* <DEDUP_REMOVED lines=12> */
.L_x_28:
[----:B------:R-:W-:Y:S05]  /*17b0*/  BSYNC.RECONVERGENT B1 ;  /* 0x0000000000017941 */ /* 0x000fea0003800200 */
.L_x_27:
[----:B------:R-:W-:Y:S01]  /*17c0*/  IMAD.IADD R7, R14, 0x1, -R37 ;  /* 0x000000010e077824 */ /* 0x000fe200078e0a25 */
[----:B------:R-:W-:Y:S04]  /*17d0*/  BSSY.RECONVERGENT B1, `(.L_x_30) ;  /* 0x0000025000017945 */ /* 0x000fe80003800200 */
[----:B------:R-:W-:-:S13]  /*17e0*/  ISETP.GE.U32.AND P0, PT, R7, 0x3, PT ;  /* 0x000000030700780c */ /* 0x000fda0003f06070 */
[----:B------:R-:W-:Y:S05]  /*17f0*/  @!P0 BRA `(.L_x_31) ;  /* 0x0000000000888947 */ /* 0x000fea0003800000 */
[----:B------:R-:W-:Y:S01]  /*1800*/  BSSY.RECONVERGENT B2, `(.L_x_32) ;  /* 0x0000020000027945 */ /* 0x000fe20003800200 */
.L_x_33:
        /* <DEDUP_REMOVED lines=32> */
.L_x_32:
[----:B------:R-:W-:-:S07]  /*1a10*/  IMAD.MOV.U32 R13, RZ, RZ, R7 ;  /* 0x000000ffff0d7224 */ /* 0x000fce00078e0007 */
.L_x_31:
[----:B------:R-:W-:Y:S05]  /*1a20*/  BSYNC.RECONVERGENT B1 ;  /* 0x0000000000017941 */ /* 0x000fea0003800200 */
.L_x_30:
        /* <DEDUP_REMOVED lines=16> */
[-CC-:B------:R-:W-:Y:S02]  /*1b30*/  @!P0 SHF.R.U64 R14, R10, R3.reuse, R6.reuse ;  /* 0x000000030a0e8219 */ /* 0x180fe40000001206 */
[----:B------:R-:W-:Y:S02]  /*1b40*/  @P0 IADD3 R14, P1, PT, RZ, R10, RZ ;  /* 0x0000000aff0e0210 */ /* 0x000fe40007f3e0ff */
[----:B------:R-:W-:-:S03]  /*1b50*/  @!P0 SHF.R.U32.HI R15, RZ, R3, R6 ;  /* 0x00000003ff0f8219 */ /* 0x000fc60000011606 */
[----:B------:R-:W-:-:S08]  /*1b60*/  @P0 IMAD.U32.X R15, R4, 0x100000, R6, P1 ;  /* 0x00100000040f0824 */ /* 0x000fd000008e0406 */
.L_x_35:
[----:B------:R-:W-:Y:S05]  /*1b70*/  BSYNC.RECONVERGENT B1 ;  /* 0x0000000000017941 */ /* 0x000fea0003800200 */
.L_x_34:
[----:B------:R-:W-:-:S07]  /*1b80*/  LOP3.LUT R15, R15, 0x80000000, R9, 0xb8, !PT ;  /* 0x800000000f0f7812 */ /* 0x000fce00078eb809 */
.L_x_26:
[----:B------:R-:W-:Y:S05]  /*1b90*/  BSYNC.RECONVERGENT B0 ;  /* 0x0000000000007941 */ /* 0x000fea0003800200 */
.L_x_24:
[----:B------:R-:W-:Y:S02]  /*1ba0*/  ISETP.GE.AND P0, PT, R5, 0x1, PT ;  /* 0x000000010500780c */ /* 0x000fe40003f06270 */
[----:B------:R-:W-:-:S11]  /*1bb0*/  CS2R R8, SRZ ;  /* 0x0000000000087805 */ /* 0x000fd6000001ff00 */
[----:B------:R-:W-:Y:S05]  /*1bc0*/  @!P0 BRA `(.L_x_36) ;  /* 0x0000001000548947 */ /* 0x000fea0003800000 */
[----:B------:R-:W0:Y:S01]  /*1bd0*/  LDC.64 R12, c[0x0][0x3b8] ;  /* 0x0000ee00ff0c7b82 */ /* 0x000e220000000a00 */
[----:B------:R-:W-:Y:S01]  /*1be0*/  ISETP.NE.AND P0, PT, R5, 0x1, PT ;  /* 0x000000010500780c */ /* 0x000fe20003f05270 */
[----:B------:R-:W-:Y:S01]  /*1bf0*/  IMAD.MOV.U32 R3, RZ, RZ, RZ ;  /* 0x000000ffff037224 */ /* 0x000fe200078e00ff */
[----:B------:R-:W-:-:S05]  /*1c00*/  CS2R R8, SRZ ;  /* 0x0000000000087805 */ /* 0x000fca000001ff00 */
[----:B------:R-:W1:Y:S01]  /*1c10*/  LDC.64 R10, c[0x0][0x3a0] ;  /* 0x0000e800ff0a7b82 */ /* 0x000e620000000a00 */
[----:B0-----:R-:W-:Y:S02]  /*1c20*/  DMUL R12, R12, R12 ;  /* 0x0000000c0c0c7228 */ /* 0x001fe40000000000 */
[----:B-1----:R-:W-:-:S03]  /*1c30*/  DMUL R10, R10, R10 ;  /* 0x0000000a0a0a7228 */ /* 0x002fc60000000000 */
[----:B------:R-:W-:Y:S08]  /*1c40*/  @!P0 BRA `(.L_x_37) ;  /* 0x0000000800e08947 */ /* 0x000ff00003800000 */
[----:B------:R-:W0:Y:S01]  /*1c50*/  LDCU.64 UR4, c[0x0][0x380] ;  /* 0x00007000ff0477ac */ /* 0x000e220008000a00 */
[----:B------:R-:W-:Y:S01]  /*1c60*/  IMAD.MOV R3, RZ, RZ, -R2 ;  /* 0x000000ffff037224 */ /* 0x000fe200078e0a02 */
[----:B------:R-:W-:Y:S01]  /*1c70*/  CS2R R8, SRZ ;  /* 0x0000000000087805 */ /* 0x000fe2000001ff00 */
[----:B0-----:R-:W-:-:S04]  /*1c80*/  UIADD3 UR4, UP0, UPT, UR4, 0x18, URZ ;  /* 0x0000001804047890 */ /* 0x001fc8000ff1e0ff */
[----:B------:R-:W-:Y:S02]  /*1c90*/  UIADD3.X UR5, UPT, UPT, URZ, UR5, URZ, UP0, !UPT ;  /* 0x00000005ff057290 */ /* 0x000fe400087fe4ff */
[----:B------:R-:W-:Y:S01]  /*1ca0*/  IMAD.U32 R6, RZ, RZ, UR4 ;  /* 0x00000004ff067e24 */ /* 0x000fe2000f8e00ff */
[----:B------:R-:W-:-:S03]  /*1cb0*/  UMOV UR4, URZ ;  /* 0x000000ff00047c82 */ /* 0x000fc60008000000 */
[----:B------:R-:W-:-:S07]  /*1cc0*/  IMAD.U32 R7, RZ, RZ, UR5 ;  /* 0x00000005ff077e24 */ /* 0x000fce000f8e00ff */
.L_x_54:
[----:B------:R-:W-:Y:S01]  /*1cd0*/  ISETP.NE.AND P0, PT, R3, RZ, PT ;  /* 0x000000ff0300720c */ /* 0x000fe20003f05270 */
[----:B------:R-:W-:-:S12]  /*1ce0*/  BSSY.RECONVERGENT B1, `(.L_x_38) ;  /* 0x0000051000017945 */ /* 0x000fd80003800200 */
[----:B------:R-:W-:Y:S05]  /*1cf0*/  @!P0 BRA `(.L_x_39) ;  /* 0x00000004003c8947 */ /* 0x000fea0003800000 */
[----:B------:R-:W2:Y:S04]  /*1d00*/  LDG.E.64 R42, desc[UR6][R6.64+-0x10] ;  /* 0xfffff006062a7981 */ /* 0x000ea8000c1e1b00 */
[----:B------:R-:W3:Y:S04]  /*1d10*/  LDG.E.64 R38, desc[UR6][R6.64+-0x18] ;  /* 0xffffe80606267981 */ /* 0x000ee8000c1e1b00 */
[----:B------:R-:W4:Y:S01]  /*1d20*/  LDG.E.64 R4, desc[UR6][R6.64+-0x8] ;  /* 0xfffff80606047981 */ /* 0x000f22000c1e1b00 */
[----:B------:R-:W-:Y:S01]  /*1d30*/  BSSY.RECONVERGENT B2, `(.L_x_40) ;  /* 0x000002b000027945 */ /* 0x000fe20003800200 */
[----:B--2---:R-:W-:-:S02]  /*1d40*/  DADD R44, R30, -R42 ;  /* 0x000000001e2c7229 */ /* 0x004fc4000000082a */
[----:B------:R-:W-:Y:S02]  /*1d50*/  DADD R42, -R42, R16 ;  /* 0x000000002a2a7229 */ /* 0x000fe40000000110 */
[----:B---3--:R-:W-:Y:S02]  /*1d60*/  DADD R40, R32, -R38 ;  /* 0x0000000020287229 */ /* 0x008fe40000000826 */
[----:B------:R-:W-:Y:S02]  /*1d70*/  DADD R38, -R38, R18 ;  /* 0x0000000026267229 */ /* 0x000fe40000000112 */
[----:B------:R-:W-:Y:S02]  /*1d80*/  DMUL R46, R44, R44 ;  /* 0x0000002c2c2e7228 */ /* 0x000fe40000000000 */
[----:B----4-:R-:W-:Y:S02]  /*1d90*/  DADD R44, R26, -R4 ;  /* 0x000000001a2c7229 */ /* 0x010fe40000000804 */
[----:B------:R-:W-:-:S04]  /*1da0*/  DADD R4, -R4, R14 ;  /* 0x0000000004047229 */ /* 0x000fc8000000010e */
[----:B------:R-:W-:Y:S02]  /*1db0*/  DFMA R46, R40, R40, R46 ;  /* 0x00000028282e722b */ /* 0x000fe4000000002e */
[----:B------:R-:W-:-:S06]  /*1dc0*/  DMUL R40, R42, R42 ;  /* 0x0000002a2a287228 */ /* 0x000fcc0000000000 */
[----:B------:R-:W-:Y:S02]  /*1dd0*/  DFMA R42, R44, R44, R46 ;  /* 0x0000002c2c2a722b */ /* 0x000fe4000000002e */
[----:B------:R-:W-:-:S06]  /*1de0*/  DFMA R40, R38, R38, R40 ;  /* 0x000000262628722b */ /* 0x000fcc0000000028 */
[----:B------:R-:W-:Y:S02]  /*1df0*/  DSETP.GEU.AND P0, PT, R42, R12, PT ;  /* 0x0000000c2a00722a */ /* 0x000fe40003f0e000 */
[----:B------:R-:W-:-:S12]  /*1e00*/  DFMA R48, R4, R4, R40 ;  /* 0x000000040430722b */ /* 0x000fd80000000028 */
[----:B------:R-:W-:Y:S05]  /*1e10*/  @P0 BRA `(.L_x_41) ;  /* 0x0000000000700947 */ /* 0x000fea0003800000 */
[----:B------:R-:W0:Y:S01]  /*1e20*/  MUFU.RCP64H R5, R43 ;  /* 0x0000002b00057308 */ /* 0x000e220000001800 */
[----:B------:R-:W-:Y:S01]  /*1e30*/  IMAD.MOV.U32 R4, RZ, RZ, 0x1 ;  /* 0x00000001ff047424 */ /* 0x000fe200078e00ff */
[----:B------:R-:W-:Y:S01]  /*1e40*/  FSETP.GEU.AND P1, PT, |R11|, 6.5827683646048100446e-37, PT ;  /* 0x036000000b00780b */ /* 0x000fe20003f2e200 */
[----:B------:R-:W-:Y:S04]  /*1e50*/  BSSY.RECONVERGENT B3, `(.L_x_42) ;  /* 0x0000012000037945 */ /* 0x000fe80003800200 */
[----:B0-----:R-:W-:-:S08]  /*1e60*/  DFMA R38, -R42, R4, 1 ;  /* 0x3ff000002a26742b */ /* 0x001fd00000000104 */
[----:B------:R-:W-:-:S08]  /*1e70*/  DFMA R38, R38, R38, R38 ;  /* 0x000000262626722b */ /* 0x000fd00000000026 */
[----:B------:R-:W-:-:S08]  /*1e80*/  DFMA R38, R4, R38, R4 ;  /* 0x000000260426722b */ /* 0x000fd00000000004 */
[----:B------:R-:W-:-:S08]  /*1e90*/  DFMA R4, -R42, R38, 1 ;  /* 0x3ff000002a04742b */ /* 0x000fd00000000126 */
[----:B------:R-:W-:-:S08]  /*1ea0*/  DFMA R4, R38, R4, R38 ;  /* 0x000000042604722b */ /* 0x000fd00000000026 */
[----:B------:R-:W-:-:S08]  /*1eb0*/  DMUL R38, R10, R4 ;  /* 0x000000040a267228 */ /* 0x000fd00000000000 */
[----:B------:R-:W-:-:S08]  /*1ec0*/  DFMA R40, -R42, R38, R10 ;  /* 0x000000262a28722b */ /* 0x000fd0000000010a */
[----:B------:R-:W-:-:S10]  /*1ed0*/  DFMA R4, R4, R40, R38 ;  /* 0x000000280404722b */ /* 0x000fd40000000026 */
[----:B------:R-:W-:-:S05]  /*1ee0*/  FFMA R21, RZ, R43, R5 ;  /* 0x0000002bff157223 */ /* 0x000fca0000000005 */
[----:B------:R-:W-:-:S13]  /*1ef0*/  FSETP.GT.AND P0, PT, |R21|, 1.469367938527859385e-39, PT ;  /* 0x001000001500780b */ /* 0x000fda0003f04200 */
[----:B------:R-:W-:Y:S05]  /*1f00*/  @P0 BRA P1, `(.L_x_43) ;  /* 0x0000000000180947 */ /* 0x000fea0000800000 */
[----:B------:R-:W-:Y:S01]  /*1f10*/  IMAD.MOV.U32 R38, RZ, RZ, R10 ;  /* 0x000000ffff267224 */ /* 0x000fe200078e000a */
[----:B------:R-:W-:Y:S01]  /*1f20*/  MOV R4, 0x1f50 ;  /* 0x00001f5000047802 */ /* 0x000fe20000000f00 */
[----:B------:R-:W-:-:S07]  /*1f30*/  IMAD.MOV.U32 R39, RZ, RZ, R11 ;  /* 0x000000ffff277224 */ /* 0x000fce00078e000b */
[----:B------:R-:W-:Y:S05]  /*1f40*/  CALL.REL.NOINC `($__internal_0_$__cuda_sm20_div_rn_f64_full) ;  /* 0x0000001400707944 */ /* 0x000fea0003c00000 */
[----:B------:R-:W-:Y:S02]  /*1f50*/  IMAD.MOV.U32 R4, RZ, RZ, R52 ;  /* 0x000000ffff047224 */ /* 0x000fe400078e0034 */
[----:B------:R-:W-:-:S07]  /*1f60*/  IMAD.MOV.U32 R5, RZ, RZ, R53 ;  /* 0x000000ffff057224 */ /* 0x000fce00078e0035 */
.L_x_43:
[----:B------:R-:W-:Y:S05]  /*1f70*/  BSYNC.RECONVERGENT B3 ;  /* 0x0000000000037941 */ /* 0x000fea0003800200 */
.L_x_42:
[----:B------:R-:W0:Y:S01]  /*1f80*/  LDC.64 R40, c[0x0][0x3a8] ;  /* 0x0000ea00ff287b82 */ /* 0x000e220000000a00 */
[----:B------:R-:W-:-:S08]  /*1f90*/  DMUL R38, R4, R4 ;  /* 0x0000000404267228 */ /* 0x000fd00000000000 */
[----:B------:R-:W-:-:S08]  /*1fa0*/  DMUL R38, R38, R4 ;  /* 0x0000000426267228 */ /* 0x000fd00000000000 */
[----:B------:R-:W-:Y:S02]  /*1fb0*/  DFMA R38, R38, R38, -R38 ;  /* 0x000000262626722b */ /* 0x000fe40000000826 */
[----:B0-----:R-:W-:-:S08]  /*1fc0*/  DMUL R4, R40, -4 ;  /* 0xc010000028047828 */ /* 0x001fd00000000000 */
[----:B------:R-:W-:-:S11]  /*1fd0*/  DFMA R8, R38, R4, R8 ;  /* 0x000000042608722b */ /* 0x000fd60000000008 */
.L_x_41:
[----:B------:R-:W-:Y:S05]  /*1fe0*/  BSYNC.RECONVERGENT B2 ;  /* 0x0000000000027941 */ /* 0x000fea0003800200 */
.L_x_40:
[----:B------:R-:W-:-:S14]  /*1ff0*/  DSETP.GEU.AND P0, PT, R48, R12, PT ;  /* 0x0000000c3000722a */ /* 0x000fdc0003f0e000 */
        /* <DEDUP_REMOVED lines=18> */
[----:B------:R-:W-:Y:S02]  /*2120*/  IMAD.MOV.U32 R43, RZ, RZ, R49 ;  /* 0x000000ffff2b7224 */ /* 0x000fe400078e0031 */
[----:B------:R-:W-:Y:S02]  /*2130*/  IMAD.MOV.U32 R38, RZ, RZ, R10 ;  /* 0x000000ffff267224 */ /* 0x000fe400078e000a */
[----:B------:R-:W-:-:S07]  /*2140*/  IMAD.MOV.U32 R39, RZ, RZ, R11 ;  /* 0x000000ffff277224 */ /* 0x000fce00078e000b */
[----:B------:R-:W-:Y:S05]  /*2150*/  CALL.REL.NOINC `($__internal_0_$__cuda_sm20_div_rn_f64_full) ;  /* 0x0000001000ec7944 */ /* 0x000fea0003c00000 */
[----:B------:R-:W-:Y:S02]  /*2160*/  IMAD.MOV.U32 R4, RZ, RZ, R52 ;  /* 0x000000ffff047224 */ /* 0x000fe400078e0034 */
[----:B------:R-:W-:-:S07]  /*2170*/  IMAD.MOV.U32 R5, RZ, RZ, R53 ;  /* 0x000000ffff057224 */ /* 0x000fce00078e0035 */
.L_x_45:
[----:B------:R-:W-:Y:S05]  /*2180*/  BSYNC.RECONVERGENT B2 ;  /* 0x0000000000027941 */ /* 0x000fea0003800200 */
.L_x_44:
[----:B------:R-:W0:Y:S01]  /*2190*/  LDC.64 R40, c[0x0][0x3a8] ;  /* 0x0000ea00ff287b82 */ /* 0x000e220000000a00 */
[----:B------:R-:W-:-:S08]  /*21a0*/  DMUL R38, R4, R4 ;  /* 0x0000000404267228 */ /* 0x000fd00000000000 */
[----:B------:R-:W-:-:S08]  /*21b0*/  DMUL R38, R38, R4 ;  /* 0x0000000426267228 */ /* 0x000fd00000000000 */
[----:B------:R-:W-:Y:S02]  /*21c0*/  DFMA R38, R38, R38, -R38 ;  /* 0x000000262626722b */ /* 0x000fe40000000826 */
[----:B0-----:R-:W-:-:S08]  /*21d0*/  DMUL R4, R40, 4 ;  /* 0x4010000028047828 */ /* 0x001fd00000000000 */
[----:B------:R-:W-:-:S11]  /*21e0*/  DFMA R8, R38, R4, R8 ;  /* 0x000000042608722b */ /* 0x000fd60000000008 */
.L_x_39:
[----:B------:R-:W-:Y:S05]  /*21f0*/  BSYNC.RECONVERGENT B1 ;  /* 0x0000000000017941 */ /* 0x000fea0003800200 */
.L_x_38:
[----:B------:R-:W-:Y:S01]  /*2200*/  UIADD3 UR5, UPT, UPT, UR4, 0x1, URZ ;  /* 0x0000000104057890 */ /* 0x000fe2000fffe0ff */
[----:B------:R-:W-:Y:S05]  /*2210*/  BSSY.RECONVERGENT B1, `(.L_x_46) ;  /* 0x0000052000017945 */ /* 0x000fea0003800200 */
[----:B------:R-:W-:-:S13]  /*2220*/  ISETP.NE.AND P0, PT, R2, UR5, PT ;  /* 0x0000000502007c0c */ /* 0x000fda000bf05270 */
        /* <DEDUP_REMOVED lines=40> */
.L_x_51:
[----:B------:R-:W-:Y:S05]  /*24b0*/  BSYNC.RECONVERGENT B3 ;  /* 0x0000000000037941 */ /* 0x000fea0003800200 */
.L_x_50:
[----:B------:R-:W0:Y:S01]  /*24c0*/  LDC.64 R40, c[0x0][0x3a8] ;  /* 0x0000ea00ff287b82 */ /* 0x000e220000000a00 */
[----:B------:R-:W-:-:S08]  /*24d0*/  DMUL R38, R4, R4 ;  /* 0x0000000404267228 */ /* 0x000fd00000000000 */
[----:B------:R-:W-:-:S08]  /*24e0*/  DMUL R38, R38, R4 ;  /* 0x0000000426267228 */ /* 0x000fd00000000000 */
[----:B------:R-:W-:Y:S02]  /*24f0*/  DFMA R38, R38, R38, -R38 ;  /* 0x000000262626722b */ /* 0x000fe40000000826 */
[----:B0-----:R-:W-:-:S08]  /*2500*/  DMUL R40, R40, -4 ;  /* 0xc010000028287828 */ /* 0x001fd00000000000 */
[----:B------:R-:W-:-:S11]  /*2510*/  DFMA R8, R40, R38, R8 ;  /* 0x000000262808722b */ /* 0x000fd60000000008 */
.L_x_49:
[----:B------:R-:W-:Y:S05]  /*2520*/  BSYNC.RECONVERGENT B2 ;  /* 0x0000000000027941 */ /* 0x000fea0003800200 */
.L_x_48:
        /* <DEDUP_REMOVED lines=25> */
.L_x_53:
[----:B------:R-:W-:Y:S05]  /*26c0*/  BSYNC.RECONVERGENT B2 ;  /* 0x0000000000027941 */ /* 0x000fea0003800200 */
.L_x_52:
[----:B------:R-:W0:Y:S01]  /*26d0*/  LDC.64 R40, c[0x0][0x3a8] ;  /* 0x0000ea00ff287b82 */ /* 0x000e220000000a00 */
[----:B------:R-:W-:-:S08]  /*26e0*/  DMUL R38, R4, R4 ;  /* 0x0000000404267228 */ /* 0x000fd00000000000 */
[----:B------:R-:W-:-:S08]  /*26f0*/  DMUL R38, R38, R4 ;  /* 0x0000000426267228 */ /* 0x000fd00000000000 */
[----:B------:R-:W-:Y:S02]  /*2700*/  DFMA R38, R38, R38, -R38 ;  /* 0x000000262626722b */ /* 0x000fe40000000826 */
[----:B0-----:R-:W-:-:S08]  /*2710*/  DMUL R40, R40, 4 ;  /* 0x4010000028287828 */ /* 0x001fd00000000000 */
[----:B------:R-:W-:-:S11]  /*2720*/  DFMA R8, R40, R38, R8 ;  /* 0x000000262808722b */ /* 0x000fd60000000008 */
.L_x_47:
[----:B------:R-:W-:Y:S05]  /*2730*/  BSYNC.RECONVERGENT B1 ;  /* 0x0000000000017941 */ /* 0x000fea0003800200 */
.L_x_46:
[----:B------:R-:W0:Y:S01]  /*2740*/  LDC R5, c[0x0][0x3c8] ;  /* 0x0000f200ff057b82 */ /* 0x000e220000000800 */
[----:B------:R-:W-:Y:S01]  /*2750*/  UIADD3 UR4, UPT, UPT, UR4, 0x2, URZ ;  /* 0x0000000204047890 */ /* 0x000fe2000fffe0ff */
[----:B------:R-:W-:Y:S01]  /*2760*/  IADD3 R6, P1, PT, R6, 0x30, RZ ;  /* 0x0000003006067810 */ /* 0x000fe20007f3e0ff */
[----:B------:R-:W-:-:S04]  /*2770*/  VIADD R3, R3, 0x2 ;  /* 0x0000000203037836 */ /* 0x000fc80000000000 */
[----:B------:R-:W-:Y:S01]  /*2780*/  IMAD.X R7, RZ, RZ, R7, P1 ;  /* 0x000000ffff077224 */ /* 0x000fe200008e0607 */
[----:B0-----:R-:W-:-:S04]  /*2790*/  LOP3.LUT R4, R5, 0x7ffffffe, RZ, 0xc0, !PT ;  /* 0x7ffffffe05047812 */ /* 0x001fc800078ec0ff */
[----:B------:R-:W-:-:S13]  /*27a0*/  ISETP.NE.AND P0, PT, R4, UR4, PT ;  /* 0x0000000404007c0c */ /* 0x000fda000bf05270 */
[----:B------:R-:W-:Y:S05]  /*27b0*/  @P0 BRA `(.L_x_54) ;  /* 0xfffffff400440947 */ /* 0x000fea000383ffff */
[----:B------:R-:W-:-:S07]  /*27c0*/  IMAD.MOV.U32 R3, RZ, RZ, R4 ;  /* 0x000000ffff037224 */ /* 0x000fce00078e0004 */
.L_x_37:
[----:B------:R-:W-:Y:S01]  /*27d0*/  ISETP.NE.AND P0, PT, R3, R2, PT ;  /* 0x000000020300720c */ /* 0x000fe20003f05270 */
[----:B------:R-:W-:Y:S01]  /*27e0*/  BSSY.RECONVERGENT B1, `(.L_x_36) ;  /* 0x0000053000017945 */ /* 0x000fe20003800200 */
[----:B------:R-:W-:-:S04]  /*27f0*/  LOP3.LUT R5, R5, 0x1, RZ, 0xc0, !PT ;  /* 0x0000000105057812 */ /* 0x000fc800078ec0ff */
[----:B------:R-:W-:-:S13]  /*2800*/  ISETP.NE.U32.OR P0, PT, R5, 0x1, !P0 ;  /* 0x000000010500780c */ /* 0x000fda0004705470 */
[----:B------:R-:W-:Y:S05]  /*2810*/  @P0 BRA `(.L_x_55) ;  /* 0x00000004003c0947 */ /* 0x000fea0003800000 */
[----:B------:R-:W0:Y:S08]  /*2820*/  LDC.64 R6, c[0x0][0x380] ;  /* 0x0000e000ff067b82 */ /* 0x000e300000000a00 */
[----:B------:R-:W1:Y:S01]  /*2830*/  LDC.64 R4, c[0x0][0x3a8] ;  /* 0x0000ea00ff047b82 */ /* 0x000e620000000a00 */
[----:B0-----:R-:W-:-:S05]  /*2840*/  IMAD.WIDE.U32 R6, R3, 0x18, R6 ;  /* 0x0000001803067825 */ /* 0x001fca00078e0006 */
        /* <DEDUP_REMOVED lines=10> */
[----:B------:R-:W-:-:S02]  /*28f0*/  DMUL R40, R40, R40 ;  /* 0x0000002828287228 */ /* 0x000fc40000000000 */
[----:B------:R-:W-:Y:S02]  /*2900*/  DADD R6, -R2, R14 ;  /* 0x0000000002067229 */ /* 0x000fe4000000010e */
[----:B------:R-:W-:Y:S02]  /*2910*/  DFMA R30, R32, R32, R30 ;  /* 0x00000020201e722b */ /* 0x000fe4000000001e */
[----:B-1----:R-:W-:Y:S02]  /*2920*/  DMUL R2, R4, 4 ;  /* 0x4010000004027828 */ /* 0x002fe40000000000 */
[----:B------:R-:W-:-:S04]  /*2930*/  DFMA R40, R38, R38, R40 ;  /* 0x000000262628722b */ /* 0x000fc80000000028 */
[----:B------:R-:W-:-:S04]  /*2940*/  DFMA R42, R26, R26, R30 ;  /* 0x0000001a1a2a722b */ /* 0x000fc8000000001e */
[----:B------:R-:W-:-:S04]  /*2950*/  DFMA R6, R6, R6, R40 ;  /* 0x000000060606722b */ /* 0x000fc80000000028 */
        /* <DEDUP_REMOVED lines=23> */
.L_x_59:
[----:B------:R-:W-:Y:S05]  /*2ad0*/  BSYNC.RECONVERGENT B3 ;  /* 0x0000000000037941 */ /* 0x000fea0003800200 */
.L_x_58:
[----:B------:R-:W-:-:S08]  /*2ae0*/  DMUL R26, R4, R4 ;  /* 0x00000004041a7228 */ /* 0x000fd00000000000 */
[----:B------:R-:W-:-:S08]  /*2af0*/  DMUL R26, R26, R4 ;  /* 0x000000041a1a7228 */ /* 0x000fd00000000000 */
[----:B------:R-:W-:-:S08]  /*2b00*/  DFMA R26, R26, R26, -R26 ;  /* 0x0000001a1a1a722b */ /* 0x000fd0000000081a */
[----:B------:R-:W-:-:S11]  /*2b10*/  DFMA R8, -R2, R26, R8 ;  /* 0x0000001a0208722b */ /* 0x000fd60000000108 */
.L_x_57:
[----:B------:R-:W-:Y:S05]  /*2b20*/  BSYNC.RECONVERGENT B2 ;  /* 0x0000000000027941 */ /* 0x000fea0003800200 */
.L_x_56:
        /* <DEDUP_REMOVED lines=25> */
.L_x_61:
[----:B------:R-:W-:Y:S05]  /*2cc0*/  BSYNC.RECONVERGENT B2 ;  /* 0x0000000000027941 */ /* 0x000fea0003800200 */
.L_x_60:
[----:B------:R-:W-:-:S08]  /*2cd0*/  DMUL R6, R4, R4 ;  /* 0x0000000404067228 */ /* 0x000fd00000000000 */
[----:B------:R-:W-:-:S08]  /*2ce0*/  DMUL R6, R6, R4 ;  /* 0x0000000406067228 */ /* 0x000fd00000000000 */
[----:B------:R-:W-:-:S08]  /*2cf0*/  DFMA R6, R6, R6, -R6 ;  /* 0x000000060606722b */ /* 0x000fd00000000806 */
[----:B------:R-:W-:-:S11]  /*2d00*/  DFMA R8, R2, R6, R8 ;  /* 0x000000060208722b */ /* 0x000fd60000000008 */
.L_x_55:
[----:B------:R-:W-:Y:S05]  /*2d10*/  BSYNC.RECONVERGENT B1 ;  /* 0x0000000000017941 */ /* 0x000fea0003800200 */
.L_x_36:
[----:B------:R-:W-:Y:S01]  /*2d20*/  DSETP.GEU.AND P0, PT, R8, RZ, PT ;  /* 0x000000ff0800722a */ /* 0x000fe20003f0e000 */
[----:B------:R-:W-:Y:S04]  /*2d30*/  BSSY.RECONVERGENT B0, `(.L_x_62) ;  /* 0x000006e000007945 */ /* 0x000fe80003800200 */
[----:B------:R-:W-:Y:S01]  /*2d40*/  BSSY.RELIABLE B1, `(.L_x_63) ;  /* 0x0000058000017945 */ /* 0x000fe20003800100 */
[----:B------:R-:W-:Y:S02]  /*2d50*/  IMAD.MOV.U32 R5, RZ, RZ, R35 ;  /* 0x000000ffff057224 */ /* 0x000fe400078e0023 */
[----:B------:R-:W-:Y:S02]  /*2d60*/  IMAD.MOV.U32 R10, RZ, RZ, R22 ;  /* 0x000000ffff0a7224 */ /* 0x000fe400078e0016 */
[----:B------:R-:W-:-:S02]  /*2d70*/  IMAD.MOV.U32 R11, RZ, RZ, R23 ;  /* 0x000000ffff0b7224 */ /* 0x000fc400078e0017 */
[----:B------:R-:W-:Y:S02]  /*2d80*/  VIADD R4, R36, 0x10974f ;  /* 0x0010974f24047836 */ /* 0x000fe40000000000 */
[----:B------:R-:W-:Y:S01]  /*2d90*/  IMAD.MOV.U32 R21, RZ, RZ, R20 ;  /* 0x000000ffff157224 */ /* 0x000fe200078e0014 */
[----:B------:R-:W-:Y:S06]  /*2da0*/  @!P0 BRA `(.L_x_64) ;  /* 0x0000000400448947 */ /* 0x000fec0003800000 */
[----:B------:R-:W0:Y:S01]  /*2db0*/  LDCU.64 UR4, c[0x0][0x398] ;  /* 0x00007300ff0477ac */ /* 0x000e220008000a00 */
[----:B------:R-:W-:Y:S01]  /*2dc0*/  IMAD.MOV.U32 R2, RZ, RZ, 0x652b82fe ;  /* 0x652b82feff027424 */ /* 0x000fe200078e00ff */
[----:B------:R-:W-:Y:S01]  /*2dd0*/  SHF.R.U32.HI R11, RZ, 0x2, R34 ;  /* 0x00000002ff0b7819 */ /* 0x000fe20000011622 */
[----:B------:R-:W-:Y:S01]  /*2de0*/  IMAD.MOV.U32 R3, RZ, RZ, 0x3ff71547 ;  /* 0x3ff71547ff037424 */ /* 0x000fe200078e00ff */
[----:B------:R-:W-:Y:S01]  /*2df0*/  BSSY.RECONVERGENT B2, `(.L_x_65) ;  /* 0x0000045000027945 */ /* 0x000fe20003800200 */
[----:B------:R-:W-:Y:S01]  /*2e00*/  IMAD.SHL.U32 R13, R20, 0x10, RZ ;  /* 0x00000010140d7824 */ /* 0x000fe200078e00ff */
[----:B------:R-:W-:Y:S01]  /*2e10*/  LOP3.LUT R12, R11, R34, RZ, 0x3c, !PT ;  /* 0x000000220b0c7212 */ /* 0x000fe200078e3cff */
[----:B------:R-:W-:-:S04]  /*2e20*/  IMAD.MOV.U32 R26, RZ, RZ, 0x2f800000 ;  /* 0x2f800000ff1a7424 */ /* 0x000fc800078e00ff */
[----:B------:R-:W-:-:S05]  /*2e30*/  IMAD.SHL.U32 R21, R12, 0x2, RZ ;  /* 0x000000020c157824 */ /* 0x000fca00078e00ff */
[----:B------:R-:W-:Y:S01]  /*2e40*/  LOP3.LUT R21, R12, R21, R13, 0x96, !PT ;  /* 0x000000150c157212 */ /* 0x000fe200078e960d */
[----:B0-----:R-:W-:Y:S01]  /*2e50*/  DMUL R8, R8, -UR4 ;  /* 0x8000000408087c28 */ /* 0x001fe20008000000 */
[----:B------:R-:W-:Y:S01]  /*2e60*/  UMOV UR4, 0xfefa39ef ;  /* 0xfefa39ef00047882 */ /* 0x000fe20000000000 */
[----:B------:R-:W-:Y:S01]  /*2e70*/  UMOV UR5, 0x3fe62e42 ;  /* 0x3fe62e4200057882 */ /* 0x000fe20000000000 */
[----:B------:R-:W-:-:S05]  /*2e80*/  LOP3.LUT R21, R21, R20, RZ, 0x3c, !PT ;  /* 0x0000001415157212 */ /* 0x000fca00078e3cff */
[----:B------:R-:W-:Y:S02]  /*2e90*/  DFMA R2, R8, R2, 6.75539944105574400000e+15 ;  /* 0x433800000802742b */ /* 0x000fe40000000002 */
[----:B------:R-:W-:-:S06]  /*2ea0*/  FSETP.GEU.AND P0, PT, |R9|, 4.1917929649353027344, PT ;  /* 0x4086232b0900780b */ /* 0x000fcc0003f0e200 */
[----:B------:R-:W-:-:S08]  /*2eb0*/  DADD R6, R2, -6.75539944105574400000e+15 ;  /* 0xc338000002067429 */ /* 0x000fd00000000000 */
[----:B------:R-:W-:Y:S01]  /*2ec0*/  DFMA R4, R6, -UR4, R8 ;  /* 0x8000000406047c2b */ /* 0x000fe20008000008 */
[----:B------:R-:W-:Y:S01]  /*2ed0*/  UMOV UR4, 0x3b39803f ;  /* 0x3b39803f00047882 */ /* 0x000fe20000000000 */
[----:B------:R-:W-:-:S06]  /*2ee0*/  UMOV UR5, 0x3c7abc9e ;  /* 0x3c7abc9e00057882 */ /* 0x000fcc0000000000 */
[----:B------:R-:W-:Y:S01]  /*2ef0*/  DFMA R6, R6, -UR4, R4 ;  /* 0x8000000406067c2b */ /* 0x000fe20008000004 */
[----:B------:R-:W-:Y:S01]  /*2f00*/  UMOV UR4, 0x69ce2bdf ;  /* 0x69ce2bdf00047882 */ /* 0x000fe20000000000 */
[----:B------:R-:W-:Y:S01]  /*2f10*/  IMAD.MOV.U32 R4, RZ, RZ, -0x35dec16 ;  /* 0xfca213eaff047424 */ /* 0x000fe200078e00ff */
[----:B------:R-:W-:Y:S01]  /*2f20*/  UMOV UR5, 0x3e5ade15 ;  /* 0x3e5ade1500057882 */ /* 0x000fe20000000000 */
[----:B------:R-:W-:-:S06]  /*2f30*/  IMAD.MOV.U32 R5, RZ, RZ, 0x3e928af3 ;  /* 0x3e928af3ff057424 */ /* 0x000fcc00078e00ff */
[----:B------:R-:W-:Y:S01]  /*2f40*/  DFMA R4, R6, UR4, R4 ;  /* 0x0000000406047c2b */ /* 0x000fe20008000004 */
[----:B------:R-:W-:Y:S01]  /*2f50*/  UMOV UR4, 0x62401315 ;  /* 0x6240131500047882 */ /* 0x000fe20000000000 */
[----:B------:R-:W-:-:S06]  /*2f60*/  UMOV UR5, 0x3ec71dee ;  /* 0x3ec71dee00057882 */ /* 0x000fcc0000000000 */
[----:B------:R-:W-:Y:S01]  /*2f70*/  DFMA R4, R6, R4, UR4 ;  /* 0x0000000406047e2b */ /* 0x000fe20008000004 */
        /* <DEDUP_REMOVED lines=21> */
[----:B------:R-:W-:-:S04]  /*30d0*/  VIADD R4, R36, 0x161f14 ;  /* 0x00161f1424047836 */ /* 0x000fc80000000000 */
[----:B------:R-:W-:-:S03]  /*30e0*/  IMAD.IADD R5, R21, 0x1, R4 ;  /* 0x0000000115057824 */ /* 0x000fc600078e0204 */
[----:B------:R-:W-:Y:S02]  /*30f0*/  DFMA R10, R6, R10, 1 ;  /* 0x3ff00000060a742b */ /* 0x000fe4000000000a */
[----:B------:R-:W-:-:S05]  /*3100*/  I2FP.F32.U32 R5, R5 ;  /* 0x0000000500057245 */ /* 0x000fca0000201000 */
[----:B------:R-:W-:Y:S01]  /*3110*/  FFMA R5, R5, R26, 1.1641532182693481445e-10 ;  /* 0x2f00000005057423 */ /* 0x000fe2000000001a */
[----:B------:R-:W-:-:S03]  /*3120*/  DFMA R12, R6, R10, 1 ;  /* 0x3ff00000060c742b */ /* 0x000fc6000000000a */
[----:B------:R0:W1:Y:S07]  /*3130*/  F2F.F64.F32 R10, R5 ;  /* 0x00000005000a7310 */ /* 0x00006e0000201800 */
[----:B------:R-:W-:Y:S02]  /*3140*/  IMAD R7, R2, 0x100000, R13 ;  /* 0x0010000002077824 */ /* 0x000fe400078e020d */
[----:B------:R-:W-:Y:S01]  /*3150*/  IMAD.MOV.U32 R6, RZ, RZ, R12 ;  /* 0x000000ffff067224 */ /* 0x000fe200078e000c */
[----:B0-----:R-:W-:Y:S06]  /*3160*/  @!P0 BRA `(.L_x_66) ;  /* 0x0000000000348947 */ /* 0x001fec0003800000 */
[----:B------:R-:W-:Y:S01]  /*3170*/  FSETP.GEU.AND P1, PT, |R9|, 4.2275390625, PT ;  /* 0x408748000900780b */ /* 0x000fe20003f2e200 */
[C---:B------:R-:W-:Y:S02]  /*3180*/  DADD R6, R8.reuse, +INF ;  /* 0x7ff0000008067429 */ /* 0x040fe40000000000 */
[----:B------:R-:W-:-:S08]  /*3190*/  DSETP.GEU.AND P0, PT, R8, RZ, PT ;  /* 0x000000ff0800722a */ /* 0x000fd00003f0e000 */
[----:B------:R-:W-:Y:S02]  /*31a0*/  FSEL R6, R6, RZ, P0 ;  /* 0x000000ff06067208 */ /* 0x000fe40000000000 */
[----:B------:R-:W-:Y:S01]  /*31b0*/  @!P1 LEA.HI R3, R2, R2, RZ, 0x1 ;  /* 0x0000000202039211 */ /* 0x000fe200078f08ff */
[----:B------:R-:W-:Y:S01]  /*31c0*/  @!P1 IMAD.MOV.U32 R8, RZ, RZ, RZ ;  /* 0x000000ffff089224 */ /* 0x000fe200078e00ff */
[----:B------:R-:W-:Y:S02]  /*31d0*/  FSEL R7, R7, RZ, P0 ;  /* 0x000000ff07077208 */ /* 0x000fe40000000000 */
[----:B------:R-:W-:-:S05]  /*31e0*/  @!P1 SHF.R.S32.HI R3, RZ, 0x1, R3 ;  /* 0x00000001ff039819 */ /* 0x000fca0000011403 */
[----:B------:R-:W-:Y:S02]  /*31f0*/  @!P1 IMAD.IADD R2, R2, 0x1, -R3 ;  /* 0x0000000102029824 */ /* 0x000fe400078e0a03 */
[----:B------:R-:W-:-:S03]  /*3200*/  @!P1 IMAD R3, R3, 0x100000, R13 ;  /* 0x0010000003039824 */ /* 0x000fc600078e020d */
[----:B------:R-:W-:Y:S01]  /*3210*/  @!P1 LEA R9, R2, 0x3ff00000, 0x14 ;  /* 0x3ff0000002099811 */ /* 0x000fe200078ea0ff */
[----:B------:R-:W-:-:S06]  /*3220*/  @!P1 IMAD.MOV.U32 R2, RZ, RZ, R12 ;  /* 0x000000ffff029224 */ /* 0x000fcc00078e000c */
[----:B------:R-:W-:-:S11]  /*3230*/  @!P1 DMUL R6, R2, R8 ;  /* 0x0000000802069228 */ /* 0x000fd60000000000 */
.L_x_66:
[----:B------:R-:W-:Y:S05]  /*3240*/  BSYNC.RECONVERGENT B2 ;  /* 0x0000000000027941 */ /* 0x000fea0003800200 */
.L_x_65:
[----:B-1----:R-:W-:-:S14]  /*3250*/  DSETP.GT.AND P0, PT, R6, R10, PT ;  /* 0x0000000a0600722a */ /* 0x002fdc0003f04000 */
[----:B------:R-:W-:Y:S05]  /*3260*/  @!P0 BREAK.RELIABLE B1 ;  /* 0x0000000000018942 */ /* 0x000fea0003800100 */
[----:B------:R-:W-:Y:S05]  /*3270*/  @!P0 BRA `(.L_x_67) ;  /* 0x0000000000648947 */ /* 0x000fea0003800000 */
[----:B------:R-:W-:Y:S02]  /*3280*/  IMAD.MOV.U32 R5, RZ, RZ, R22 ;  /* 0x000000ffff057224 */ /* 0x000fe400078e0016 */
[----:B------:R-:W-:Y:S02]  /*3290*/  IMAD.MOV.U32 R10, RZ, RZ, R23 ;  /* 0x000000ffff0a7224 */ /* 0x000fe400078e0017 */
[----:B------:R-:W-:Y:S02]  /*32a0*/  IMAD.MOV.U32 R11, RZ, RZ, R20 ;  /* 0x000000ffff0b7224 */ /* 0x000fe400078e0014 */
[----:B------:R-:W-:-:S07]  /*32b0*/  IMAD.MOV.U32 R34, RZ, RZ, R35 ;  /* 0x000000ffff227224 */ /* 0x000fce00078e0023 */
.L_x_64:
[----:B------:R-:W-:Y:S05]  /*32c0*/  BSYNC.RELIABLE B1 ;  /* 0x0000000000017941 */ /* 0x000fea0003800100 */
.L_x_63:
[----:B------:R-:W0:Y:S01]  /*32d0*/  S2R R12, SR_LANEID ;  /* 0x00000000000c7919 */ /* 0x000e220000000000 */
[----:B------:R-:W1:Y:S01]  /*32e0*/  S2UR UR8, SR_CTAID.X ;  /* 0x00000000000879c3 */ /* 0x000e620000002500 */
[----:B------:R-:W-:Y:S01]  /*32f0*/  VOTEU.ANY UR4, UPT, PT ;  /* 0x0000000000047886 */ /* 0x000fe200038e0100 */
[----:B------:R-:W1:Y:S01]  /*3300*/  S2R R8, SR_TID.X ;  /* 0x0000000000087919 */ /* 0x000e620000002100 */
[----:B------:R-:W-:Y:S02]  /*3310*/  UFLO.U32 UR5, UR4 ;  /* 0x00000004000572bd */ /* 0x000fe400080e0000 */
[----:B------:R-:W2:Y:S03]  /*3320*/  POPC R13, UR4 ;  /* 0x00000004000d7d09 */ /* 0x000ea60008000000 */
[----:B------:R-:W1:Y:S08]  /*3330*/  LDC R9, c[0x0][0x360] ;  /* 0x0000d800ff097b82 */ /* 0x000e700000000800 */
[----:B------:R-:W3:Y:S08]  /*3340*/  LDC.64 R2, c[0x0][0x380] ;  /* 0x0000e000ff027b82 */ /* 0x000ef00000000a00 */
[----:B------:R-:W2:Y:S01]  /*3350*/  LDC.64 R6, c[0x0][0x3c0] ;  /* 0x0000f000ff067b82 */ /* 0x000ea20000000a00 */
[----:B0-----:R-:W-:Y:S01]  /*3360*/  ISETP.EQ.U32.AND P0, PT, R12, UR5, PT ;  /* 0x000000050c007c0c */ /* 0x001fe2000bf02070 */
[----:B-1----:R-:W-:-:S04]  /*3370*/  IMAD R9, R9, UR8, R8 ;  /* 0x0000000809097c24 */ /* 0x002fc8000f8e0208 */
[----:B---3--:R-:W-:-:S05]  /*3380*/  IMAD.WIDE R2, R9, 0x18, R2 ;  /* 0x0000001809027825 */ /* 0x008fca00078e0202 */
[----:B------:R0:W-:Y:S04]  /*3390*/  STG.E.64 desc[UR6][R2.64], R18 ;  /* 0x0000001202007986 */ /* 0x0001e8000c101b06 */
[----:B------:R0:W-:Y:S04]  /*33a0*/  STG.E.64 desc[UR6][R2.64+0x8], R16 ;  /* 0x0000081002007986 */ /* 0x0001e8000c101b06 */
[----:B------:R0:W-:Y:S04]  /*33b0*/  STG.E.64 desc[UR6][R2.64+0x10], R14 ;  /* 0x0000100e02007986 */ /* 0x0001e8000c101b06 */
[----:B--2---:R0:W-:Y:S01]  /*33c0*/  @P0 REDG.E.ADD.STRONG.GPU desc[UR6][R6.64], R13 ;  /* 0x0000000d0600098e */ /* 0x0041e2000c12e106 */
[----:B------:R-:W-:-:S02]  /*33d0*/  IMAD.MOV.U32 R35, RZ, RZ, R34 ;  /* 0x000000ffff237224 */ /* 0x000fc400078e0022 */
[----:B------:R-:W-:Y:S02]  /*33e0*/  IMAD.MOV.U32 R22, RZ, RZ, R5 ;  /* 0x000000ffff167224 */ /* 0x000fe400078e0005 */
[----:B------:R-:W-:Y:S02]  /*33f0*/  IMAD.MOV.U32 R23, RZ, RZ, R10 ;  /* 0x000000ffff177224 */ /* 0x000fe400078e000a */
[----:B------:R-:W-:-:S07]  /*3400*/  IMAD.MOV.U32 R20, RZ, RZ, R11 ;  /* 0x000000ffff147224 */ /* 0x000fce00078e000b */
.L_x_67:
[----:B------:R-:W-:Y:S05]  /*3410*/  BSYNC.RECONVERGENT B0 ;  /* 0x0000000000007941 */ /* 0x000fea0003800200 */
.L_x_62:
[----:B------:R-:W-:Y:S05]  /*3420*/  WARPSYNC.ALL ;  /* 0x0000000000007948 */ /* 0x000fea0003800000 */
[----:B0-----:R-:W0:Y:S01]  /*3430*/  S2R R6, SR_TID.X ;  /* 0x0000000000067919 */ /* 0x001e220000002100 */
[----:B------:R-:W0:Y:S01]  /*3440*/  S2UR UR4, SR_CTAID.X ;  /* 0x00000000000479c3 */ /* 0x000e220000002500 */
[----:B------:R-:W-:-:S07]  /*3450*/  IMAD.MOV.U32 R5, RZ, RZ, R35 ;  /* 0x000000ffff057224 */ /* 0x000fce00078e0023 */
[----:B------:R-:W0:Y:S08]  /*3460*/  LDC R7, c[0x0][0x360] ;  /* 0x0000d800ff077b82 */ /* 0x000e300000000800 */
[----:B------:R-:W1:Y:S01]  /*3470*/  LDC.64 R2, c[0x0][0x390] ;  /* 0x0000e400ff027b82 */ /* 0x000e620000000a00 */
[----:B0-----:R-:W-:-:S04]  /*3480*/  IMAD R7, R7, UR4, R6 ;  /* 0x0000000407077c24 */ /* 0x001fc8000f8e0206 */
[----:B-1----:R-:W-:-:S05]  /*3490*/  IMAD.WIDE R2, R7, 0x30, R2 ;  /* 0x0000003007027825 */ /* 0x002fca00078e0202 */
[----:B------:R-:W-:Y:S04]  /*34a0*/  STG.E.64 desc[UR6][R2.64], R4 ;  /* 0x0000000402007986 */ /* 0x000fe8000c101b06 */
[----:B------:R-:W-:Y:S04]  /*34b0*/  STG.E.64 desc[UR6][R2.64+0x8], R22 ;  /* 0x0000081602007986 */ /* 0x000fe8000c101b06 */
[----:B------:R-:W-:Y:S04]  /*34c0*/  STG.E.64 desc[UR6][R2.64+0x10], R20 ;  /* 0x0000101402007986 */ /* 0x000fe8000c101b06 */
[----:B------:R-:W-:Y:S04]  /*34d0*/  STG.E.64 desc[UR6][R2.64+0x18], R24 ;  /* 0x0000181802007986 */ /* 0x000fe8000c101b06 */
[----:B------:R-:W-:Y:S04]  /*34e0*/  STG.E.64 desc[UR6][R2.64+0x28], R28 ;  /* 0x0000281c02007986 */ /* 0x000fe8000c101b06 */
[----:B------:R-:W-:Y:S01]  /*34f0*/  STG.E desc[UR6][R2.64+0x20], R0 ;  /* 0x0000200002007986 */ /* 0x000fe2000c101906 */
[----:B------:R-:W-:Y:S05]  /*3500*/  EXIT ;  /* 0x000000000000794d */ /* 0x000fea0003800000 */
        .weak           $__internal_0_$__cuda_sm20_div_rn_f64_full
        .type           $__internal_0_$__cuda_sm20_div_rn_f64_full,@function
        .size           $__internal_0_$__cuda_sm20_div_rn_f64_full,(.L_x_83 - $__internal_0_$__cuda_sm20_div_rn_f64_full)
$__internal_0_$__cuda_sm20_div_rn_f64_full:
[----:B------:R-:W-:Y:S01]  /*3510*/  FSETP.GEU.AND P2, PT, |R39|, 1.469367938527859385e-39, PT ;  /* 0x001000002700780b */ /* 0x000fe20003f4e200 */
[----:B------:R-:W-:Y:S01]  /*3520*/  IMAD.MOV.U32 R21, RZ, RZ, 0x1ca00000 ;  /* 0x1ca00000ff157424 */ /* 0x000fe200078e00ff */
[C---:B------:R-:W-:Y:S01]  /*3530*/  FSETP.GEU.AND P0, PT, |R43|.reuse, 1.469367938527859385e-39, PT ;  /* 0x001000002b00780b */ /* 0x040fe20003f0e200 */
[----:B------:R-:W-:Y:S01]  /*3540*/  IMAD.MOV.U32 R46, RZ, RZ, 0x1 ;  /* 0x00000001ff2e7424 */ /* 0x000fe200078e00ff */
[----:B------:R-:W-:Y:S01]  /*3550*/  LOP3.LUT R40, R43, 0x800fffff, RZ, 0xc0, !PT ;  /* 0x800fffff2b287812 */ /* 0x000fe200078ec0ff */
[----:B------:R-:W-:Y:S01]  /*3560*/  BSSY.RECONVERGENT B0, `(.L_x_68) ;  /* 0x0000052000007945 */ /* 0x000fe20003800200 */
[----:B------:R-:W-:Y:S02]  /*3570*/  LOP3.LUT R5, R39, 0x7ff00000, RZ, 0xc0, !PT ;  /* 0x7ff0000027057812 */ /* 0x000fe400078ec0ff */
[----:B------:R-:W-:Y:S01]  /*3580*/  LOP3.LUT R41, R40, 0x3ff00000, RZ, 0xfc, !PT ;  /* 0x3ff0000028297812 */ /* 0x000fe200078efcff */
[----:B------:R-:W-:Y:S01]  /*3590*/  IMAD.MOV.U32 R40, RZ, RZ, R42 ;  /* 0x000000ffff287224 */ /* 0x000fe200078e002a */
[----:B------:R-:W-:-:S03]  /*35a0*/  LOP3.LUT R50, R43, 0x7ff00000, RZ, 0xc0, !PT ;  /* 0x7ff000002b327812 */ /* 0x000fc600078ec0ff */
[----:B------:R-:W-:Y:S01]  /*35b0*/  @!P2 LOP3.LUT R44, R43, 0x7ff00000, RZ, 0xc0, !PT ;  /* 0x7ff000002b2ca812 */ /* 0x000fe200078ec0ff */
[----:B------:R-:W-:Y:S01]  /*35c0*/  @!P2 IMAD.MOV.U32 R52, RZ, RZ, RZ ;  /* 0x000000ffff34a224 */ /* 0x000fe200078e00ff */
[----:B------:R-:W-:Y:S01]  /*35d0*/  @!P0 DMUL R40, R42, 8.98846567431157953865e+307 ;  /* 0x7fe000002a288828 */ /* 0x000fe20000000000 */
[C---:B------:R-:W-:Y:S02]  /*35e0*/  ISETP.GE.U32.AND P1, PT, R5.reuse, R50, PT ;  /* 0x000000320500720c */ /* 0x040fe40003f26070 */
[----:B------:R-:W-:Y:S01]  /*35f0*/  @!P2 ISETP.GE.U32.AND P3, PT, R5, R44, PT ;  /* 0x0000002c0500a20c */ /* 0x000fe20003f66070 */
[----:B------:R-:W-:Y:S01]  /*3600*/  IMAD.MOV.U32 R44, RZ, RZ, R38 ;  /* 0x000000ffff2c7224 */ /* 0x000fe200078e0026 */
[C---:B------:R-:W-:Y:S01]  /*3610*/  SEL R45, R21.reuse, 0x63400000, !P1 ;  /* 0x63400000152d7807 */ /* 0x040fe20004800000 */
[----:B------:R-:W0:Y:S01]  /*3620*/  MUFU.RCP64H R47, R41 ;  /* 0x00000029002f7308 */ /* 0x000e220000001800 */
[----:B------:R-:W-:Y:S02]  /*3630*/  @!P2 SEL R37, R21, 0x63400000, !P3 ;  /* 0x634000001525a807 */ /* 0x000fe40005800000 */
[----:B------:R-:W-:-:S02]  /*3640*/  LOP3.LUT R45, R45, 0x800fffff, R39, 0xf8, !PT ;  /* 0x800fffff2d2d7812 */ /* 0x000fc400078ef827 */
[----:B------:R-:W-:Y:S02]  /*3650*/  @!P2 LOP3.LUT R37, R37, 0x80000000, R39, 0xf8, !PT ;  /* 0x800000002525a812 */ /* 0x000fe400078ef827 */
[----:B------:R-:W-:Y:S02]  /*3660*/  @!P0 LOP3.LUT R50, R41, 0x7ff00000, RZ, 0xc0, !PT ;  /* 0x7ff0000029328812 */ /* 0x000fe400078ec0ff */
[----:B------:R-:W-:Y:S01]  /*3670*/  @!P2 LOP3.LUT R53, R37, 0x100000, RZ, 0xfc, !PT ;  /* 0x001000002535a812 */ /* 0x000fe200078efcff */
[----:B------:R-:W-:-:S05]  /*3680*/  IMAD.MOV.U32 R37, RZ, RZ, R5 ;  /* 0x000000ffff257224 */ /* 0x000fca00078e0005 */
[----:B------:R-:W-:Y:S02]  /*3690*/  @!P2 DFMA R44, R44, 2, -R52 ;  /* 0x400000002c2ca82b */ /* 0x000fe40000000834 */
[----:B0-----:R-:W-:-:S08]  /*36a0*/  DFMA R52, R46, -R40, 1 ;  /* 0x3ff000002e34742b */ /* 0x001fd00000000828 */
[----:B------:R-:W-:Y:S01]  /*36b0*/  DFMA R52, R52, R52, R52 ;  /* 0x000000343434722b */ /* 0x000fe20000000034 */
[----:B------:R-:W-:-:S05]  /*36c0*/  @!P2 LOP3.LUT R37, R45, 0x7ff00000, RZ, 0xc0, !PT ;  /* 0x7ff000002d25a812 */ /* 0x000fca00078ec0ff */
[----:B------:R-:W-:Y:S02]  /*36d0*/  VIADD R51, R37, 0xffffffff ;  /* 0xffffffff25337836 */ /* 0x000fe40000000000 */
[----:B------:R-:W-:-:S03]  /*36e0*/  DFMA R46, R46, R52, R46 ;  /* 0x000000342e2e722b */ /* 0x000fc6000000002e */
[----:B------:R-:W-:Y:S01]  /*36f0*/  ISETP.GT.U32.AND P0, PT, R51, 0x7feffffe, PT ;  /* 0x7feffffe3300780c */ /* 0x000fe20003f04070 */
[----:B------:R-:W-:-:S04]  /*3700*/  VIADD R51, R50, 0xffffffff ;  /* 0xffffffff32337836 */ /* 0x000fc80000000000 */
[----:B------:R-:W-:Y:S01]  /*3710*/  DFMA R54, R46, -R40, 1 ;  /* 0x3ff000002e36742b */ /* 0x000fe20000000828 */
[----:B------:R-:W-:-:S07]  /*3720*/  ISETP.GT.U32.OR P0, PT, R51, 0x7feffffe, P0 ;  /* 0x7feffffe3300780c */ /* 0x000fce0000704470 */
[----:B------:R-:W-:-:S08]  /*3730*/  DFMA R54, R46, R54, R46 ;  /* 0x000000362e36722b */ /* 0x000fd0000000002e */
[----:B------:R-:W-:-:S08]  /*3740*/  DMUL R52, R54, R44 ;  /* 0x0000002c36347228 */ /* 0x000fd00000000000 */
[----:B------:R-:W-:-:S08]  /*3750*/  DFMA R46, R52, -R40, R44 ;  /* 0x80000028342e722b */ /* 0x000fd0000000002c */
[----:B------:R-:W-:Y:S01]  /*3760*/  DFMA R46, R54, R46, R52 ;  /* 0x0000002e362e722b */ /* 0x000fe20000000034 */
[----:B------:R-:W-:Y:S10]  /*3770*/  @P0 BRA `(.L_x_69) ;  /* 0x00000000006c0947 */ /* 0x000ff40003800000 */
[----:B------:R-:W-:-:S04]  /*3780*/  LOP3.LUT R38, R43, 0x7ff00000, RZ, 0xc0, !PT ;  /* 0x7ff000002b267812 */ /* 0x000fc800078ec0ff */
[CC--:B------:R-:W-:Y:S02]  /*3790*/  ISETP.GE.U32.AND P0, PT, R5.reuse, R38.reuse, PT ;  /* 0x000000260500720c */ /* 0x0c0fe40003f06070 */
[----:B------:R-:W-:Y:S02]  /*37a0*/  VIADDMNMX R5, R5, -R38, 0xb9600000, !PT ;  /* 0xb960000005057446 */ /* 0x000fe40007800926 */
[----:B------:R-:W-:Y:S02]  /*37b0*/  SEL R38, R21, 0x63400000, !P0 ;  /* 0x6340000015267807 */ /* 0x000fe40004000000 */
[----:B------:R-:W-:-:S05]  /*37c0*/  VIMNMX R5, PT, PT, R5, 0x46a00000, PT ;  /* 0x46a0000005057848 */ /* 0x000fca0003fe0100 */
[----:B------:R-:W-:Y:S02]  /*37d0*/  IMAD.IADD R5, R5, 0x1, -R38 ;  /* 0x0000000105057824 */ /* 0x000fe400078e0a26 */
[----:B------:R-:W-:Y:S02]  /*37e0*/  IMAD.MOV.U32 R38, RZ, RZ, RZ ;  /* 0x000000ffff267224 */ /* 0x000fe400078e00ff */
[----:B------:R-:W-:-:S06]  /*37f0*/  VIADD R39, R5, 0x7fe00000 ;  /* 0x7fe0000005277836 */ /* 0x000fcc0000000000 */
[----:B------:R-:W-:-:S10]  /*3800*/  DMUL R52, R46, R38 ;  /* 0x000000262e347228 */ /* 0x000fd40000000000 */
[----:B------:R-:W-:-:S13]  /*3810*/  FSETP.GTU.AND P0, PT, |R53|, 1.469367938527859385e-39, PT ;  /* 0x001000003500780b */ /* 0x000fda0003f0c200 */
[----:B------:R-:W-:Y:S05]  /*3820*/  @P0 BRA `(.L_x_70) ;  /* 0x0000000000940947 */ /* 0x000fea0003800000 */
[----:B------:R-:W-:-:S06]  /*3830*/  DFMA R40, R46, -R40, R44 ;  /* 0x800000282e28722b */ /* 0x000fcc000000002c */
[----:B------:R-:W-:-:S04]  /*3840*/  IMAD.MOV.U32 R40, RZ, RZ, RZ ;  /* 0x000000ffff287224 */ /* 0x000fc800078e00ff */
[C---:B------:R-:W-:Y:S02]  /*3850*/  FSETP.NEU.AND P0, PT, R41.reuse, RZ, PT ;  /* 0x000000ff2900720b */ /* 0x040fe40003f0d000 */
[----:B------:R-:W-:-:S04]  /*3860*/  LOP3.LUT R43, R41, 0x80000000, R43, 0x48, !PT ;  /* 0x80000000292b7812 */ /* 0x000fc800078e482b */
[----:B------:R-:W-:-:S07]  /*3870*/  LOP3.LUT R41, R43, R39, RZ, 0xfc, !PT ;  /* 0x000000272b297212 */ /* 0x000fce00078efcff */
[----:B------:R-:W-:Y:S05]  /*3880*/  @!P0 BRA `(.L_x_70) ;  /* 0x00000000007c8947 */ /* 0x000fea0003800000 */
[----:B------:R-:W-:Y:S01]  /*3890*/  IMAD.MOV R39, RZ, RZ, -R5 ;  /* 0x000000ffff277224 */ /* 0x000fe200078e0a05 */
[----:B------:R-:W-:Y:S01]  /*38a0*/  DMUL.RP R40, R46, R40 ;  /* 0x000000282e287228 */ /* 0x000fe20000008000 */
[----:B------:R-:W-:Y:S01]  /*38b0*/  IMAD.MOV.U32 R38, RZ, RZ, RZ ;  /* 0x000000ffff267224 */ /* 0x000fe200078e00ff */
[----:B------:R-:W-:-:S05]  /*38c0*/  IADD3 R5, PT, PT, -R5, -0x43300000, RZ ;  /* 0xbcd0000005057810 */ /* 0x000fca0007ffe1ff */
[----:B------:R-:W-:-:S03]  /*38d0*/  DFMA R38, R52, -R38, R46 ;  /* 0x800000263426722b */ /* 0x000fc6000000002e */
[----:B------:R-:W-:-:S07]  /*38e0*/  LOP3.LUT R43, R41, R43, RZ, 0x3c, !PT ;  /* 0x0000002b292b7212 */ /* 0x000fce00078e3cff */
[----:B------:R-:W-:-:S04]  /*38f0*/  FSETP.NEU.AND P0, PT, |R39|, R5, PT ;  /* 0x000000052700720b */ /* 0x000fc80003f0d200 */
[----:B------:R-:W-:Y:S02]  /*3900*/  FSEL R52, R40, R52, !P0 ;  /* 0x0000003428347208 */ /* 0x000fe40004000000 */
[----:B------:R-:W-:Y:S01]  /*3910*/  FSEL R53, R43, R53, !P0 ;  /* 0x000000352b357208 */ /* 0x000fe20004000000 */
[----:B------:R-:W-:Y:S06]  /*3920*/  BRA `(.L_x_70) ;  /* 0x0000000000547947 */ /* 0x000fec0003800000 */
.L_x_69:
[----:B------:R-:W-:-:S14]  /*3930*/  DSETP.NAN.AND P0, PT, R38, R38, PT ;  /* 0x000000262600722a */ /* 0x000fdc0003f08000 */
[----:B------:R-:W-:Y:S05]  /*3940*/  @P0 BRA `(.L_x_71) ;  /* 0x0000000000440947 */ /* 0x000fea0003800000 */
[----:B------:R-:W-:-:S14]  /*3950*/  DSETP.NAN.AND P0, PT, R42, R42, PT ;  /* 0x0000002a2a00722a */ /* 0x000fdc0003f08000 */
[----:B------:R-:W-:Y:S05]  /*3960*/  @P0 BRA `(.L_x_72) ;  /* 0x0000000000300947 */ /* 0x000fea0003800000 */
[----:B------:R-:W-:Y:S01]  /*3970*/  ISETP.NE.AND P0, PT, R37, R50, PT ;  /* 0x000000322500720c */ /* 0x000fe20003f05270 */
[----:B------:R-:W-:Y:S02]  /*3980*/  IMAD.MOV.U32 R52, RZ, RZ, 0x0 ;  /* 0x00000000ff347424 */ /* 0x000fe400078e00ff */
[----:B------:R-:W-:-:S10]  /*3990*/  IMAD.MOV.U32 R53, RZ, RZ, -0x80000 ;  /* 0xfff80000ff357424 */ /* 0x000fd400078e00ff */
[----:B------:R-:W-:Y:S05]  /*39a0*/  @!P0 BRA `(.L_x_70) ;  /* 0x0000000000348947 */ /* 0x000fea0003800000 */
[----:B------:R-:W-:Y:S02]  /*39b0*/  ISETP.NE.AND P0, PT, R37, 0x7ff00000, PT ;  /* 0x7ff000002500780c */ /* 0x000fe40003f05270 */
[----:B------:R-:W-:Y:S02]  /*39c0*/  LOP3.LUT R53, R39, 0x80000000, R43, 0x48, !PT ;  /* 0x8000000027357812 */ /* 0x000fe400078e482b */
[----:B------:R-:W-:-:S13]  /*39d0*/  ISETP.EQ.OR P0, PT, R50, RZ, !P0 ;  /* 0x000000ff3200720c */ /* 0x000fda0004702670 */
[----:B------:R-:W-:Y:S01]  /*39e0*/  @P0 LOP3.LUT R5, R53, 0x7ff00000, RZ, 0xfc, !PT ;  /* 0x7ff0000035050812 */ /* 0x000fe200078efcff */
[----:B------:R-:W-:Y:S02]  /*39f0*/  @!P0 IMAD.MOV.U32 R52, RZ, RZ, RZ ;  /* 0x000000ffff348224 */ /* 0x000fe400078e00ff */
[----:B------:R-:W-:Y:S02]  /*3a00*/  @P0 IMAD.MOV.U32 R52, RZ, RZ, RZ ;  /* 0x000000ffff340224 */ /* 0x000fe400078e00ff */
[----:B------:R-:W-:Y:S01]  /*3a10*/  @P0 IMAD.MOV.U32 R53, RZ, RZ, R5 ;  /* 0x000000ffff350224 */ /* 0x000fe200078e0005 */
[----:B------:R-:W-:Y:S06]  /*3a20*/  BRA `(.L_x_70) ;  /* 0x0000000000147947 */ /* 0x000fec0003800000 */
.L_x_72:
[----:B------:R-:W-:Y:S01]  /*3a30*/  LOP3.LUT R53, R43, 0x80000, RZ, 0xfc, !PT ;  /* 0x000800002b357812 */ /* 0x000fe200078efcff */
[----:B------:R-:W-:Y:S01]  /*3a40*/  IMAD.MOV.U32 R52, RZ, RZ, R42 ;  /* 0x000000ffff347224 */ /* 0x000fe200078e002a */
[----:B------:R-:W-:Y:S06]  /*3a50*/  BRA `(.L_x_70) ;  /* 0x0000000000087947 */ /* 0x000fec0003800000 */
.L_x_71:
[----:B------:R-:W-:Y:S01]  /*3a60*/  LOP3.LUT R53, R39, 0x80000, RZ, 0xfc, !PT ;  /* 0x0008000027357812 */ /* 0x000fe200078efcff */
[----:B------:R-:W-:-:S07]  /*3a70*/  IMAD.MOV.U32 R52, RZ, RZ, R38 ;  /* 0x000000ffff347224 */ /* 0x000fce00078e0026 */
.L_x_70:
[----:B------:R-:W-:Y:S05]  /*3a80*/  BSYNC.RECONVERGENT B0 ;  /* 0x0000000000007941 */ /* 0x000fea0003800200 */
.L_x_68:
[----:B------:R-:W-:-:S04]  /*3a90*/  IMAD.MOV.U32 R5, RZ, RZ, 0x0 ;  /* 0x00000000ff057424 */ /* 0x000fc800078e00ff */
[----:B------:R-:W-:Y:S05]  /*3aa0*/  RET.REL.NODEC R4 `(_Z7mc_stepP7double3S0_P17curandStateXORWOWdddddPii) ;  /* 0xffffffc404547950 */ /* 0x000fea0003c3ffff */
.L_x_73:
[----:B------:R-:W-:-:S00]  /*3ab0*/  BRA `(.L_x_73) ;  /* 0xfffffffc00fc7947 */ /* 0x000fc0000383ffff */
[----:B------:R-:W-:-:S00]  /*3ac0*/  NOP ;  /* 0x0000000000007918 */ /* 0x000fc00000000000 */
        /* <DEDUP_REMOVED lines=11> */
.L_x_83:


//--------------------- .text._Z8init_rngP17curandStateXORWOWm --------------------------
	.section	.text._Z8init_rngP17curandStateXORWOWm,"ax",@progbits
	.align	128
        .global         _Z8init_rngP17curandStateXORWOWm
        .type           _Z8init_rngP17curandStateXORWOWm,@function
        .size           _Z8init_rngP17curandStateXORWOWm,(.L_x_85 - _Z8init_rngP17curandStateXORWOWm)
        .other          _Z8init_rngP17curandStateXORWOWm,@"STO_CUDA_ENTRY STV_DEFAULT"
_Z8init_rngP17curandStateXORWOWm:
.text._Z8init_rngP17curandStateXORWOWm:
[----:B------:R-:W-:Y:S01]  /*0000*/  LDC R1, c[0x0][0x37c] ;  /* 0x0000df00ff017b82 */ /* 0x000fe20000000800 */
[----:B------:R-:W0:Y:S07]  /*0010*/  S2R R4, SR_TID.X ;  /* 0x0000000000047919 */ /* 0x000e2e0000002100 */
[----:B------:R-:W1:Y:S01]  /*0020*/  LDC.64 R2, c[0x0][0x388] ;  /* 0x0000e200ff027b82 */ /* 0x000e620000000a00 */
[----:B------:R-:W2:Y:S01]  /*0030*/  LDCU.64 UR4, c[0x0][0x358] ;  /* 0x00006b00ff0477ac */ /* 0x000ea20008000a00 */
[----:B------:R-:W-:Y:S06]  /*0040*/  BSSY.RECONVERGENT B0, `(.L_x_74) ;  /* 0x00000e5000007945 */ /* 0x000fec0003800200 */
[----:B------:R-:W0:Y:S08]  /*0050*/  S2UR UR6, SR_CTAID.X ;  /* 0x00000000000679c3 */ /* 0x000e300000002500 */
[----:B------:R-:W0:Y:S08]  /*0060*/  LDC R13, c[0x0][0x360] ;  /* 0x0000d800ff0d7b82 */ /* 0x000e300000000800 */
[----:B------:R-:W3:Y:S01]  /*0070*/  LDC.64 R6, c[0x0][0x380] ;  /* 0x0000e000ff067b82 */ /* 0x000ee20000000a00 */
[----:B-1----:R-:W-:-:S02]  /*0080*/  LOP3.LUT R0, R2, 0xaad26b49, RZ, 0x3c, !PT ;  /* 0xaad26b4902007812 */ /* 0x002fc400078e3cff */
[----:B------:R-:W-:-:S03]  /*0090*/  LOP3.LUT R2, R3, 0xf7dcefdd, RZ, 0x3c, !PT ;  /* 0xf7dcefdd03027812 */ /* 0x000fc600078e3cff */
[----:B------:R-:W-:Y:S02]  /*00a0*/  IMAD R0, R0, 0x4182bed5, RZ ;  /* 0x4182bed500007824 */ /* 0x000fe400078e02ff */
[----:B------:R-:W-:Y:S02]  /*00b0*/  IMAD R3, R2, -0x658354e5, RZ ;  /* 0x9a7cab1b02037824 */ /* 0x000fe400078e02ff */
[C---:B------:R-:W-:Y:S01]  /*00c0*/  VIADD R5, R0.reuse, 0x75bcd15 ;  /* 0x075bcd1500057836 */ /* 0x040fe20000000000 */
[C---:B------:R-:W-:Y:S01]  /*00d0*/  LOP3.LUT R8, R0.reuse, 0x159a55e5, RZ, 0x3c, !PT ;  /* 0x159a55e500087812 */ /* 0x040fe200078e3cff */
[C---:B------:R-:W-:Y:S01]  /*00e0*/  VIADD R11, R0.reuse, 0x583f19 ;  /* 0x00583f19000b7836 */ /* 0x040fe20000000000 */
[C---:B------:R-:W-:Y:S01]  /*00f0*/  LOP3.LUT R10, R3.reuse, 0x5491333, RZ, 0x3c, !PT ;  /* 0x05491333030a7812 */ /* 0x040fe200078e3cff */
[----:B------:R-:W-:Y:S02]  /*0100*/  VIADD R9, R3, 0x1f123bb5 ;  /* 0x1f123bb503097836 */ /* 0x000fe40000000000 */
[----:B0-----:R-:W-:Y:S01]  /*0110*/  IMAD R13, R13, UR6, R4 ;  /* 0x000000060d0d7c24 */ /* 0x001fe2000f8e0204 */
[----:B------:R-:W-:-:S04]  /*0120*/  IADD3 R4, PT, PT, R0, 0x64f0c9, R3 ;  /* 0x0064f0c900047810 */ /* 0x000fc80007ffe003 */
[C---:B------:R-:W-:Y:S01]  /*0130*/  ISETP.NE.AND P0, PT, R13.reuse, RZ, PT ;  /* 0x000000ff0d00720c */ /* 0x040fe20003f05270 */
[----:B---3--:R-:W-:-:S05]  /*0140*/  IMAD.WIDE R6, R13, 0x30, R6 ;  /* 0x000000300d067825 */ /* 0x008fca00078e0206 */
[----:B--2---:R0:W-:Y:S04]  /*0150*/  STG.E.64 desc[UR4][R6.64], R4 ;  /* 0x0000000406007986 */ /* 0x0041e8000c101b04 */
[----:B------:R0:W-:Y:S04]  /*0160*/  STG.E.64 desc[UR4][R6.64+0x8], R8 ;  /* 0x0000080806007986 */ /* 0x0001e8000c101b04 */
[----:B------:R0:W-:Y:S01]  /*0170*/  STG.E.64 desc[UR4][R6.64+0x10], R10 ;  /* 0x0000100a06007986 */ /* 0x0001e2000c101b04 */
[----:B------:R-:W-:Y:S05]  /*0180*/  @!P0 BRA `(.L_x_75) ;  /* 0x0000000c00408947 */ /* 0x000fea0003800000 */
[----:B------:R-:W-:Y:S01]  /*0190*/  SHF.R.S32.HI R0, RZ, 0x1f, R13 ;  /* 0x0000001fff007819 */ /* 0x000fe2000001140d */
[----:B------:R-:W-:-:S07]  /*01a0*/  IMAD.MOV.U32 R12, RZ, RZ, RZ ;  /* 0x000000ffff0c7224 */ /* 0x000fce00078e00ff */
.L_x_81:
[----:B-1----:R-:W-:Y:S01]  /*01b0*/  LOP3.LUT R2, R13, 0x3, RZ, 0xc0, !PT ;  /* 0x000000030d027812 */ /* 0x002fe200078ec0ff */
[----:B------:R-:W-:Y:S03]  /*01c0*/  BSSY.RECONVERGENT B1, `(.L_x_76) ;  /* 0x00000c6000017945 */ /* 0x000fe60003800200 */
[----:B------:R-:W-:-:S04]  /*01d0*/  ISETP.NE.U32.AND P0, PT, R2, RZ, PT ;  /* 0x000000ff0200720c */ /* 0x000fc80003f05070 */
[----:B------:R-:W-:-:S13]  /*01e0*/  ISETP.NE.AND.EX P0, PT, RZ, RZ, PT, P0 ;  /* 0x000000ffff00720c */ /* 0x000fda0003f05300 */
[----:B------:R-:W-:Y:S05]  /*01f0*/  @!P0 BRA `(.L_x_77) ;  /* 0x0000000c00088947 */ /* 0x000fea0003800000 */
[----:B0-----:R-:W0:Y:S01]  /*0200*/  LDC.64 R8, c[0x4][RZ] ;  /* 0x01000000ff087b82 */ /* 0x001e220000000a00 */
[----:B------:R-:W-:Y:S02]  /*0210*/  IMAD.MOV.U32 R14, RZ, RZ, RZ ;  /* 0x000000ffff0e7224 */ /* 0x000fe400078e00ff */
[----:B0-----:R-:W-:-:S07]  /*0220*/  IMAD.WIDE.U32 R8, R12, 0xc80, R8 ;  /* 0x00000c800c087825 */ /* 0x001fce00078e0008 */
.L_x_80:
[----:B-1----:R-:W-:Y:S01]  /*0230*/  IMAD.MOV.U32 R15, RZ, RZ, RZ ;  /* 0x000000ffff0f7224 */ /* 0x002fe200078e00ff */
[----:B------:R-:W-:Y:S01]  /*0240*/  CS2R R2, SRZ ;  /* 0x0000000000027805 */ /* 0x000fe2000001ff00 */
[----:B------:R-:W-:Y:S01]  /*0250*/  IMAD.MOV.U32 R17, RZ, RZ, RZ ;  /* 0x000000ffff117224 */ /* 0x000fe200078e00ff */
[----:B------:R-:W-:-:S07]  /*0260*/  CS2R R4, SRZ ;  /* 0x0000000000047805 */ /* 0x000fce000001ff00 */
.L_x_79:
[----:B------:R-:W-:-:S05]  /*0270*/  IMAD.WIDE.U32 R10, R17, 0x4, R6 ;  /* 0x00000004110a7825 */ /* 0x000fca00078e0006 */
[----:B------:R0:W5:Y:S01]  /*0280*/  LDG.E R16, desc[UR4][R10.64+0x4] ;  /* 0x000004040a107981 */ /* 0x000162000c1e1900 */
[----:B------:R-:W-:-:S07]  /*0290*/  IMAD.MOV.U32 R19, RZ, RZ, RZ ;  /* 0x000000ffff137224 */ /* 0x000fce00078e00ff */
.L_x_78:
[----:B-----5:R-:W-:Y:S01]  /*02a0*/  SHF.R.U32.HI R24, RZ, R19, R16 ;  /* 0x00000013ff187219 */ /* 0x020fe20000011610 */
[----:B0-----:R-:W-:-:S03]  /*02b0*/  IMAD.SHL.U32 R10, R17, 0x20, RZ ;  /* 0x00000020110a7824 */ /* 0x001fc600078e00ff */
[----:B------:R-:W-:Y:S01]  /*02c0*/  LOP3.LUT R11, R24, 0x1, RZ, 0xc0, !PT ;  /* 0x00000001180b7812 */ /* 0x000fe200078ec0ff */
[----:B------:R-:W-:-:S03]  /*02d0*/  IMAD.IADD R10, R10, 0x1, R19 ;  /* 0x000000010a0a7824 */ /* 0x000fc600078e0213 */
[----:B------:R-:W-:Y:S01]  /*02e0*/  ISETP.NE.U32.AND P0, PT, R11, 0x1, PT ;  /* 0x000000010b00780c */ /* 0x000fe20003f05070 */
[----:B------:R-:W-:-:S03]  /*02f0*/  IMAD R11, R10, 0x5, RZ ;  /* 0x000000050a0b7824 */ /* 0x000fc600078e02ff */
[----:B------:R-:W-:Y:S01]  /*0300*/  R2P PR, R24, 0x7e ;  /* 0x0000007e18007804 */ /* 0x000fe20000000000 */
[----:B------:R-:W-:-:S08]  /*0310*/  IMAD.WIDE.U32 R10, R11, 0x4, R8 ;  /* 0x000000040b0a7825 */ /* 0x000fd000078e0008 */
[----:B------:R-:W2:Y:S04]  /*0320*/  @!P0 LDG.E R18, desc[UR4][R10.64] ;  /* 0x000000040a128981 */ /* 0x000ea8000c1e1900 */
[----:B------:R-:W3:Y:S04]  /*0330*/  @!P0 LDG.E R20, desc[UR4][R10.64+0x10] ;  /* 0x000010040a148981 */ /* 0x000ee8000c1e1900 */
[----:B------:R-:W4:Y:S04]  /*0340*/  @P1 LDG.E R22, desc[UR4][R10.64+0x14] ;  /* 0x000014040a161981 */ /* 0x000f28000c1e1900 */
[----:B------:R-:W4:Y:S04]  /*0350*/  @P2 LDG.E R26, desc[UR4][R10.64+0x28] ;  /* 0x000028040a1a2981 */ /* 0x000f28000c1e1900 */
[----:B------:R-:W4:Y:S04]  /*0360*/  @!P0 LDG.E R21, desc[UR4][R10.64+0x4] ;  /* 0x000004040a158981 */ /* 0x000f28000c1e1900 */
[----:B------:R-:W4:Y:S04]  /*0370*/  @!P0 LDG.E R23, desc[UR4][R10.64+0xc] ;  /* 0x00000c040a178981 */ /* 0x000f28000c1e1900 */
[----:B------:R-:W4:Y:S04]  /*0380*/  @P1 LDG.E R25, desc[UR4][R10.64+0x18] ;  /* 0x000018040a191981 */ /* 0x000f28000c1e1900 */
[----:B------:R-:W4:Y:S04]  /*0390*/  @P3 LDG.E R28, desc[UR4][R10.64+0x3c] ;  /* 0x00003c040a1c3981 */ /* 0x000f28000c1e1900 */
[----:B------:R-:W4:Y:S01]  /*03a0*/  @P6 LDG.E R27, desc[UR4][R10.64+0x7c] ;  /* 0x00007c040a1b6981 */ /* 0x000f22000c1e1900 */
[----:B--2---:R-:W-:-:S03]  /*03b0*/  @!P0 LOP3.LUT R15, R15, R18, RZ, 0x3c, !PT ;  /* 0x000000120f0f8212 */ /* 0x004fc600078e3cff */
[----:B------:R-:W2:Y:S01]  /*03c0*/  @!P0 LDG.E R18, desc[UR4][R10.64+0x8] ;  /* 0x000008040a128981 */ /* 0x000ea2000c1e1900 */
[----:B---3--:R-:W-:-:S03]  /*03d0*/  @!P0 LOP3.LUT R3, R3, R20, RZ, 0x3c, !PT ;  /* 0x0000001403038212 */ /* 0x008fc600078e3cff */
[----:B------:R-:W3:Y:S01]  /*03e0*/  @P1 LDG.E R20, desc[UR4][R10.64+0x24] ;  /* 0x000024040a141981 */ /* 0x000ee2000c1e1900 */
[----:B----4-:R-:W-:-:S03]  /*03f0*/  @P1 LOP3.LUT R15, R15, R22, RZ, 0x3c, !PT ;  /* 0x000000160f0f1212 */ /* 0x010fc600078e3cff */
[----:B------:R-:W4:Y:S01]  /*0400*/  @P2 LDG.E R22, desc[UR4][R10.64+0x38] ;  /* 0x000038040a162981 */ /* 0x000f22000c1e1900 */
[----:B------:R-:W-:-:S03]  /*0410*/  @P2 LOP3.LUT R15, R15, R26, RZ, 0x3c, !PT ;  /* 0x0000001a0f0f2212 */ /* 0x000fc600078e3cff */
[----:B------:R-:W4:Y:S01]  /*0420*/  @P4 LDG.E R26, desc[UR4][R10.64+0x50] ;  /* 0x000050040a1a4981 */ /* 0x000f22000c1e1900 */
[----:B------:R-:W-:-:S03]  /*0430*/  @!P0 LOP3.LUT R4, R4, R21, RZ, 0x3c, !PT ;  /* 0x0000001504048212 */ /* 0x000fc600078e3cff */
[----:B------:R-:W4:Y:S01]  /*0440*/  @P1 LDG.E R21, desc[UR4][R10.64+0x20] ;  /* 0x000020040a151981 */ /* 0x000f22000c1e1900 */
[----:B------:R-:W-:-:S03]  /*0450*/  @!P0 LOP3.LUT R2, R2, R23, RZ, 0x3c, !PT ;  /* 0x0000001702028212 */ /* 0x000fc600078e3cff */
[----:B------:R-:W4:Y:S01]  /*0460*/  @P2 LDG.E R23, desc[UR4][R10.64+0x2c] ;  /* 0x00002c040a172981 */ /* 0x000f22000c1e1900 */
[----:B------:R-:W-:-:S03]  /*0470*/  @P1 LOP3.LUT R4, R4, R25, RZ, 0x3c, !PT ;  /* 0x0000001904041212 */ /* 0x000fc600078e3cff */
[----:B------:R-:W4:Y:S01]  /*0480*/  @P2 LDG.E R25, desc[UR4][R10.64+0x34] ;  /* 0x000034040a192981 */ /* 0x000f22000c1e1900 */
[----:B--2---:R-:W-:-:S03]  /*0490*/  @!P0 LOP3.LUT R5, R5, R18, RZ, 0x3c, !PT ;  /* 0x0000001205058212 */ /* 0x004fc600078e3cff */
[----:B------:R-:W2:Y:S01]  /*04a0*/  @P1 LDG.E R18, desc[UR4][R10.64+0x1c] ;  /* 0x00001c040a121981 */ /* 0x000ea2000c1e1900 */
[----:B---3--:R-:W-:-:S03]  /*04b0*/  @P1 LOP3.LUT R3, R3, R20, RZ, 0x3c, !PT ;  /* 0x0000001403031212 */ /* 0x008fc600078e3cff */
[----:B------:R-:W3:Y:S01]  /*04c0*/  @P2 LDG.E R20, desc[UR4][R10.64+0x30] ;  /* 0x000030040a142981 */ /* 0x000ee2000c1e1900 */
[----:B----4-:R-:W-:-:S03]  /*04d0*/  @P2 LOP3.LUT R3, R3, R22, RZ, 0x3c, !PT ;  /* 0x0000001603032212 */ /* 0x010fc600078e3cff */
[----:B------:R-:W4:Y:S01]  /*04e0*/  @P3 LDG.E R22, desc[UR4][R10.64+0x4c] ;  /* 0x00004c040a163981 */ /* 0x000f22000c1e1900 */
[----:B------:R-:W-:-:S04]  /*04f0*/  @P3 LOP3.LUT R15, R15, R28, RZ, 0x3c, !PT ;  /* 0x0000001c0f0f3212 */ /* 0x000fc800078e3cff */
[----:B------:R-:W-:Y:S02]  /*0500*/  @P4 LOP3.LUT R15, R15, R26, RZ, 0x3c, !PT ;  /* 0x0000001a0f0f4212 */ /* 0x000fe400078e3cff */
[----:B------:R-:W-:Y:S01]  /*0510*/  @P1 LOP3.LUT R2, R2, R21, RZ, 0x3c, !PT ;  /* 0x0000001502021212 */ /* 0x000fe200078e3cff */
[----:B------:R-:W4:Y:S04]  /*0520*/  @P5 LDG.E R26, desc[UR4][R10.64+0x64] ;  /* 0x000064040a1a5981 */ /* 0x000f28000c1e1900 */
[----:B------:R-:W4:Y:S01]  /*0530*/  @P3 LDG.E R21, desc[UR4][R10.64+0x40] ;  /* 0x000040040a153981 */ /* 0x000f22000c1e1900 */
[----:B------:R-:W-:Y:S02]  /*0540*/  @P2 LOP3.LUT R4, R4, R23, RZ, 0x3c, !PT ;  /* 0x0000001704042212 */ /* 0x000fe400078e3cff */
[----:B------:R-:W-:Y:S01]  /*0550*/  @P2 LOP3.LUT R2, R2, R25, RZ, 0x3c, !PT ;  /* 0x0000001902022212 */ /* 0x000fe200078e3cff */
[----:B------:R-:W4:Y:S04]  /*0560*/  @P3 LDG.E R23, desc[UR4][R10.64+0x48] ;  /* 0x000048040a173981 */ /* 0x000f28000c1e1900 */
[----:B------:R-:W4:Y:S01]  /*0570*/  @P4 LDG.E R25, desc[UR4][R10.64+0x54] ;  /* 0x000054040a194981 */ /* 0x000f22000c1e1900 */
[----:B--2---:R-:W-:-:S03]  /*0580*/  @P1 LOP3.LUT R5, R5, R18, RZ, 0x3c, !PT ;  /* 0x0000001205051212 */ /* 0x004fc600078e3cff */
[----:B------:R-:W2:Y:S01]  /*0590*/  @P3 LDG.E R18, desc[UR4][R10.64+0x44] ;  /* 0x000044040a123981 */ /* 0x000ea2000c1e1900 */
[----:B---3--:R-:W-:-:S03]  /*05a0*/  @P2 LOP3.LUT R5, R5, R20, RZ, 0x3c, !PT ;  /* 0x0000001405052212 */ /* 0x008fc600078e3cff */
[----:B------:R-:W3:Y:S01]  /*05b0*/  @P4 LDG.E R20, desc[UR4][R10.64+0x58] ;  /* 0x000058040a144981 */ /* 0x000ee2000c1e1900 */
[----:B----4-:R-:W-:-:S03]  /*05c0*/  @P3 LOP3.LUT R3, R3, R22, RZ, 0x3c, !PT ;  /* 0x0000001603033212 */ /* 0x010fc600078e3cff */
[----:B------:R-:W4:Y:S01]  /*05d0*/  @P4 LDG.E R22, desc[UR4][R10.64+0x60] ;  /* 0x000060040a164981 */ /* 0x000f22000c1e1900 */
[----:B------:R-:W-:Y:S02]  /*05e0*/  LOP3.LUT P0, RZ, R24, 0x80, RZ, 0xc0, !PT ;  /* 0x0000008018ff7812 */ /* 0x000fe4000780c0ff */
[----:B------:R-:W-:Y:S02]  /*05f0*/  @P5 LOP3.LUT R15, R15, R26, RZ, 0x3c, !PT ;  /* 0x0000001a0f0f5212 */ /* 0x000fe400078e3cff */
[----:B------:R-:W4:Y:S01]  /*0600*/  @P6 LDG.E R26, desc[UR4][R10.64+0x78] ;  /* 0x000078040a1a6981 */ /* 0x000f22000c1e1900 */
[----:B------:R-:W-:-:S03]  /*0610*/  @P3 LOP3.LUT R4, R4, R21, RZ, 0x3c, !PT ;  /* 0x0000001504043212 */ /* 0x000fc600078e3cff */
[----:B------:R-:W4:Y:S01]  /*0620*/  @P4 LDG.E R21, desc[UR4][R10.64+0x5c] ;  /* 0x00005c040a154981 */ /* 0x000f22000c1e1900 */
[----:B------:R-:W-:-:S03]  /*0630*/  @P3 LOP3.LUT R2, R2, R23, RZ, 0x3c, !PT ;  /* 0x0000001702023212 */ /* 0x000fc600078e3cff */
[----:B------:R-:W4:Y:S01]  /*0640*/  @P5 LDG.E R23, desc[UR4][R10.64+0x68] ;  /* 0x000068040a175981 */ /* 0x000f22000c1e1900 */
[----:B------:R-:W-:-:S03]  /*0650*/  @P4 LOP3.LUT R4, R4, R25, RZ, 0x3c, !PT ;  /* 0x0000001904044212 */ /* 0x000fc600078e3cff */
[----:B------:R-:W4:Y:S01]  /*0660*/  @P5 LDG.E R25, desc[UR4][R10.64+0x70] ;  /* 0x000070040a195981 */ /* 0x000f22000c1e1900 */
[----:B--2---:R-:W-:-:S03]  /*0670*/  @P3 LOP3.LUT R5, R5, R18, RZ, 0x3c, !PT ;  /* 0x0000001205053212 */ /* 0x004fc600078e3cff */
[----:B------:R-:W2:Y:S01]  /*0680*/  @P5 LDG.E R18, desc[UR4][R10.64+0x6c] ;  /* 0x00006c040a125981 */ /* 0x000ea2000c1e1900 */
[----:B---3--:R-:W-:-:S03]  /*0690*/  @P4 LOP3.LUT R5, R5, R20, RZ, 0x3c, !PT ;  /* 0x0000001405054212 */ /* 0x008fc600078e3cff */
[----:B------:R-:W3:Y:S01]  /*06a0*/  @P5 LDG.E R20, desc[UR4][R10.64+0x74] ;  /* 0x000074040a145981 */ /* 0x000ee2000c1e1900 */
[----:B----4-:R-:W-:-:S03]  /*06b0*/  @P4 LOP3.LUT R3, R3, R22, RZ, 0x3c, !PT ;  /* 0x0000001603034212 */ /* 0x010fc600078e3cff */
[----:B------:R-:W4:Y:S01]  /*06c0*/  @P0 LDG.E R22, desc[UR4][R10.64+0x8c] ;  /* 0x00008c040a160981 */ /* 0x000f22000c1e1900 */
[----:B------:R-:W-:-:S03]  /*06d0*/  @P6 LOP3.LUT R15, R15, R26, RZ, 0x3c, !PT ;  /* 0x0000001a0f0f6212 */ /* 0x000fc600078e3cff */
        /* <DEDUP_REMOVED lines=13> */
[----:B------:R-:W-:Y:S02]  /*07b0*/  @P6 LOP3.LUT R4, R4, R27, RZ, 0x3c, !PT ;  /* 0x0000001b04046212 */ /* 0x000fe400078e3cff */
[----:B------:R-:W-:Y:S02]  /*07c0*/  @P6 LOP3.LUT R2, R2, R21, RZ, 0x3c, !PT ;  /* 0x0000001502026212 */ /* 0x000fe400078e3cff */
[----:B------:R-:W-:Y:S02]  /*07d0*/  @P0 LOP3.LUT R4, R4, R23, RZ, 0x3c, !PT ;  /* 0x0000001704040212 */ /* 0x000fe400078e3cff */
[----:B------:R-:W-:Y:S02]  /*07e0*/  @P0 LOP3.LUT R2, R2, R25, RZ, 0x3c, !PT ;  /* 0x0000001902020212 */ /* 0x000fe400078e3cff */
[----:B--2---:R-:W-:Y:S02]  /*07f0*/  @P6 LOP3.LUT R5, R5, R18, RZ, 0x3c, !PT ;  /* 0x0000001205056212 */ /* 0x004fe400078e3cff */
[----:B---3--:R-:W-:-:S02]  /*0800*/  @P6 LOP3.LUT R3, R3, R20, RZ, 0x3c, !PT ;  /* 0x0000001403036212 */ /* 0x008fc400078e3cff */
[----:B----4-:R-:W-:Y:S02]  /*0810*/  @P0 LOP3.LUT R5, R5, R22, RZ, 0x3c, !PT ;  /* 0x0000001605050212 */ /* 0x010fe400078e3cff */
[----:B------:R-:W-:Y:S02]  /*0820*/  @P0 LOP3.LUT R3, R3, R26, RZ, 0x3c, !PT ;  /* 0x0000001a03030212 */ /* 0x000fe400078e3cff */
[----:B------:R-:W-:-:S13]  /*0830*/  R2P PR, R24.B1, 0x7f ;  /* 0x0000007f18007804 */ /* 0x000fda0000001000 */
[----:B------:R-:W2:Y:S04]  /*0840*/  @P0 LDG.E R18, desc[UR4][R10.64+0xa0] ;  /* 0x0000a0040a120981 */ /* 0x000ea8000c1e1900 */
[----:B------:R-:W3:Y:S04]  /*0850*/  @P1 LDG.E R22, desc[UR4][R10.64+0xb4] ;  /* 0x0000b4040a161981 */ /* 0x000ee8000c1e1900 */
[----:B------:R-:W4:Y:S04]  /*0860*/  @P2 LDG.E R26, desc[UR4][R10.64+0xc8] ;  /* 0x0000c8040a1a2981 */ /* 0x000f28000c1e1900 */
[----:B------:R-:W4:Y:S04]  /*0870*/  @P3 LDG.E R28, desc[UR4][R10.64+0xdc] ;  /* 0x0000dc040a1c3981 */ /* 0x000f28000c1e1900 */
[----:B------:R-:W4:Y:S04]  /*0880*/  @P0 LDG.E R23, desc[UR4][R10.64+0xa4] ;  /* 0x0000a4040a170981 */ /* 0x000f28000c1e1900 */
[----:B------:R-:W4:Y:S04]  /*0890*/  @P0 LDG.E R20, desc[UR4][R10.64+0xa8] ;  /* 0x0000a8040a140981 */ /* 0x000f28000c1e1900 */
[----:B------:R-:W4:Y:S04]  /*08a0*/  @P4 LDG.E R25, desc[UR4][R10.64+0xf0] ;  /* 0x0000f0040a194981 */ /* 0x000f28000c1e1900 */
        /* <DEDUP_REMOVED lines=21> */
[----:B------:R-:W-:Y:S02]  /*0a00*/  LOP3.LUT P0, RZ, R24, 0x8000, RZ, 0xc0, !PT ;  /* 0x0000800018ff7812 */ /* 0x000fe4000780c0ff */
[----:B----4-:R-:W-:Y:S01]  /*0a10*/  @P5 LOP3.LUT R15, R15, R26, RZ, 0x3c, !PT ;  /* 0x0000001a0f0f5212 */ /* 0x010fe200078e3cff */
[----:B------:R-:W4:Y:S04]  /*0a20*/  @P3 LDG.E R24, desc[UR4][R10.64+0xe4] ;  /* 0x0000e4040a183981 */ /* 0x000f28000c1e1900 */
[----:B------:R-:W2:Y:S01]  /*0a30*/  @P6 LDG.E R26, desc[UR4][R10.64+0x118] ;  /* 0x000118040a1a6981 */ /* 0x000ea2000c1e1900 */
        /* <DEDUP_REMOVED lines=8> */
[----:B---3--:R-:W-:-:S03]  /*0ac0*/  @P2 LOP3.LUT R3, R3, R22, RZ, 0x3c, !PT ;  /* 0x0000001603032212 */ /* 0x008fc600078e3cff */
[----:B------:R-:W3:Y:S01]  /*0ad0*/  @P4 LDG.E R22, desc[UR4][R10.64+0x100] ;  /* 0x000100040a164981 */ /* 0x000ee2000c1e1900 */
[----:B--2---:R-:W-:-:S03]  /*0ae0*/  @P6 LOP3.LUT R15, R15, R26, RZ, 0x3c, !PT ;  /* 0x0000001a0f0f6212 */ /* 0x004fc600078e3cff */
[----:B------:R-:W2:Y:S01]  /*0af0*/  @P0 LDG.E R26, desc[UR4][R10.64+0x12c] ;  /* 0x00012c040a1a0981 */ /* 0x000ea2000c1e1900 */
[----:B----4-:R-:W-:-:S03]  /*0b00*/  @P2 LOP3.LUT R2, R2, R23, RZ, 0x3c, !PT ;  /* 0x0000001702022212 */ /* 0x010fc600078e3cff */
[----:B------:R-:W4:Y:S01]  /*0b10*/  @P4 LDG.E R23, desc[UR4][R10.64+0xfc] ;  /* 0x0000fc040a174981 */ /* 0x000f22000c1e1900 */
[----:B------:R-:W-:-:S03]  /*0b20*/  @P2 LOP3.LUT R5, R5, R20, RZ, 0x3c, !PT ;  /* 0x0000001405052212 */ /* 0x000fc600078e3cff */
[----:B------:R-:W4:Y:S01]  /*0b30*/  @P4 LDG.E R20, desc[UR4][R10.64+0xf8] ;  /* 0x0000f8040a144981 */ /* 0x000f22000c1e1900 */
[----:B------:R-:W-:Y:S02]  /*0b40*/  @P3 LOP3.LUT R2, R2, R27, RZ, 0x3c, !PT ;  /* 0x0000001b02023212 */ /* 0x000fe400078e3cff */
[----:B------:R-:W-:Y:S01]  /*0b50*/  @P3 LOP3.LUT R4, R4, R25, RZ, 0x3c, !PT ;  /* 0x0000001904043212 */ /* 0x000fe200078e3cff */
[----:B------:R-:W4:Y:S01]  /*0b60*/  @P5 LDG.E R27, desc[UR4][R10.64+0x110] ;  /* 0x000110040a1b5981 */ /* 0x000f22000c1e1900 */
[----:B------:R-:W-:-:S03]  /*0b70*/  @P3 LOP3.LUT R5, R5, R24, RZ, 0x3c, !PT ;  /* 0x0000001805053212 */ /* 0x000fc600078e3cff */
[----:B------:R-:W4:Y:S04]  /*0b80*/  @P5 LDG.E R25, desc[UR4][R10.64+0x108] ;  /* 0x000108040a195981 */ /* 0x000f28000c1e1900 */
        /* <DEDUP_REMOVED lines=19> */
[----:B------:R-:W-:-:S05]  /*0cc0*/  VIADD R19, R19, 0x10 ;  /* 0x0000001013137836 */ /* 0x000fca0000000000 */
[----:B------:R-:W-:Y:S02]  /*0cd0*/  ISETP.NE.AND P1, PT, R19, 0x20, PT ;  /* 0x000000201300780c */ /* 0x000fe40003f25270 */
[----:B------:R-:W-:Y:S02]  /*0ce0*/  @P5 LOP3.LUT R3, R3, R18, RZ, 0x3c, !PT ;  /* 0x0000001203035212 */ /* 0x000fe400078e3cff */
[----:B------:R-:W-:Y:S02]  /*0cf0*/  @P6 LOP3.LUT R4, R4, R21, RZ, 0x3c, !PT ;  /* 0x0000001504046212 */ /* 0x000fe400078e3cff */
[----:B---3--:R-:W-:-:S04]  /*0d00*/  @P6 LOP3.LUT R3, R3, R22, RZ, 0x3c, !PT ;  /* 0x0000001603036212 */ /* 0x008fc800078e3cff */
[----:B--2---:R-:W-:Y:S02]  /*0d10*/  @P0 LOP3.LUT R3, R3, R26, RZ, 0x3c, !PT ;  /* 0x0000001a03030212 */ /* 0x004fe400078e3cff */
[----:B----4-:R-:W-:Y:S02]  /*0d20*/  @P6 LOP3.LUT R2, R2, R23, RZ, 0x3c, !PT ;  /* 0x0000001702026212 */ /* 0x010fe400078e3cff */
[----:B------:R-:W-:Y:S02]  /*0d30*/  @P6 LOP3.LUT R5, R5, R20, RZ, 0x3c, !PT ;  /* 0x0000001405056212 */ /* 0x000fe400078e3cff */
[----:B------:R-:W-:Y:S02]  /*0d40*/  @P0 LOP3.LUT R2, R2, R27, RZ, 0x3c, !PT ;  /* 0x0000001b02020212 */ /* 0x000fe400078e3cff */
[----:B------:R-:W-:Y:S02]  /*0d50*/  @P0 LOP3.LUT R4, R4, R25, RZ, 0x3c, !PT ;  /* 0x0000001904040212 */ /* 0x000fe400078e3cff */
[----:B------:R-:W-:Y:S01]  /*0d60*/  @P0 LOP3.LUT R5, R5, R24, RZ, 0x3c, !PT ;  /* 0x0000001805050212 */ /* 0x000fe200078e3cff */
[----:B------:R-:W-:Y:S06]  /*0d70*/  @P1 BRA `(.L_x_78) ;  /* 0xfffffff400481947 */ /* 0x000fec000383ffff */
[----:B------:R-:W-:-:S05]  /*0d80*/  VIADD R17, R17, 0x1 ;  /* 0x0000000111117836 */ /* 0x000fca0000000000 */
[----:B------:R-:W-:-:S13]  /*0d90*/  ISETP.NE.AND P0, PT, R17, 0x5, PT ;  /* 0x000000051100780c */ /* 0x000fda0003f05270 */
[----:B------:R-:W-:Y:S05]  /*0da0*/  @P0 BRA `(.L_x_79) ;  /* 0xfffffff400300947 */ /* 0x000fea000383ffff */
[----:B------:R1:W-:Y:S01]  /*0db0*/  STG.E.64 desc[UR4][R6.64+0x8], R4 ;  /* 0x0000080406007986 */ /* 0x0003e2000c101b04 */
[----:B------:R-:W-:Y:S01]  /*0dc0*/  VIADD R14, R14, 0x1 ;  /* 0x000000010e0e7836 */ /* 0x000fe20000000000 */
[----:B------:R-:W-:Y:S02]  /*0dd0*/  LOP3.LUT R11, R13, 0x3, RZ, 0xc0, !PT ;  /* 0x000000030d0b7812 */ /* 0x000fe400078ec0ff */
[----:B------:R1:W-:Y:S02]  /*0de0*/  STG.E.64 desc[UR4][R6.64+0x10], R2 ;  /* 0x0000100206007986 */ /* 0x0003e4000c101b04 */
[----:B------:R-:W-:Y:S02]  /*0df0*/  ISETP.GE.U32.AND P0, PT, R14, R11, PT ;  /* 0x0000000b0e00720c */ /* 0x000fe40003f06070 */
[----:B------:R1:W-:Y:S11]  /*0e00*/  STG.E desc[UR4][R6.64+0x4], R15 ;  /* 0x0000040f06007986 */ /* 0x0003f6000c101904 */
[----:B------:R-:W-:Y:S05]  /*0e10*/  @!P0 BRA `(.L_x_80) ;  /* 0xfffffff400048947 */ /* 0x000fea000383ffff */
.L_x_77:
[----:B------:R-:W-:Y:S05]  /*0e20*/  BSYNC.RECONVERGENT B1 ;  /* 0x0000000000017941 */ /* 0x000fea0003800200 */
.L_x_76:
[C---:B------:R-:W-:Y:S01]  /*0e30*/  ISETP.GT.U32.AND P0, PT, R13.reuse, 0x3, PT ;  /* 0x000000030d00780c */ /* 0x040fe20003f04070 */
[----:B------:R-:W-:Y:S01]  /*0e40*/  VIADD R12, R12, 0x1 ;  /* 0x000000010c0c7836 */ /* 0x000fe20000000000 */
[--C-:B------:R-:W-:Y:S02]  /*0e50*/  SHF.R.U64 R13, R13, 0x2, R0.reuse ;  /* 0x000000020d0d7819 */ /* 0x100fe40000001200 */
[----:B------:R-:W-:Y:S02]  /*0e60*/  ISETP.GT.U32.AND.EX P0, PT, R0, RZ, PT, P0 ;  /* 0x000000ff0000720c */ /* 0x000fe40003f04100 */
[----:B------:R-:W-:-:S11]  /*0e70*/  SHF.R.U32.HI R0, RZ, 0x2, R0 ;  /* 0x00000002ff007819 */ /* 0x000fd60000011600 */
[----:B------:R-:W-:Y:S05]  /*0e80*/  @P0 BRA `(.L_x_81) ;  /* 0xfffffff000c80947 */ /* 0x000fea000383ffff */
.L_x_75:
[----:B------:R-:W-:Y:S05]  /*0e90*/  BSYNC.RECONVERGENT B0 ;  /* 0x0000000000007941 */ /* 0x000fea0003800200 */
.L_x_74:
[----:B------:R-:W-:Y:S04]  /*0ea0*/  STG.E.64 desc[UR4][R6.64+0x18], RZ ;  /* 0x000018ff06007986 */ /* 0x000fe8000c101b04 */
[----:B------:R-:W-:Y:S04]  /*0eb0*/  STG.E desc[UR4][R6.64+0x20], RZ ;  /* 0x000020ff06007986 */ /* 0x000fe8000c101904 */
[----:B------:R-:W-:Y:S01]  /*0ec0*/  STG.E.64 desc[UR4][R6.64+0x28], RZ ;  /* 0x000028ff06007986 */ /* 0x000fe2000c101b04 */
[----:B------:R-:W-:Y:S05]  /*0ed0*/  EXIT ;  /* 0x000000000000794d */ /* 0x000fea0003800000 */
.L_x_82:
        /* <DEDUP_REMOVED lines=10> */
.L_x_85:


//--------------------- .nv.global.init           --------------------------
	.section	.nv.global.init,"aw",@progbits
	.align	4
.nv.global.init:
	.type		mrg32k3aM1SubSeq,@object
	.size		mrg32k3aM1SubSeq,(mrg32k3aM2SubSeq - mrg32k3aM1SubSeq)
mrg32k3aM1SubSeq:
        /*0000*/ 	.byte	0x0b, 0xcc, 0xee, 0x04, 0x73, 0x29, 0x8b, 0x6f, 0xf6, 0x53, 0x03, 0xf6, 0x23, 0xf6, 0xea, 0xda
        /* <DEDUP_REMOVED lines=125> */
	.type		mrg32k3aM2SubSeq,@object
	.size		mrg32k3aM2SubSeq,(mrg32k3aM1 - mrg32k3aM2SubSeq)
mrg32k3aM2SubSeq:
        /* <DEDUP_REMOVED lines=126> */
	.type		mrg32k3aM1,@object
	.size		mrg32k3aM1,(mrg32k3aM1Seq - mrg32k3aM1)
mrg32k3aM1:
        /* <DEDUP_REMOVED lines=144> */
	.type		mrg32k3aM1Seq,@object
	.size		mrg32k3aM1Seq,(mrg32k3aM2 - mrg32k3aM1Seq)
mrg32k3aM1Seq:
        /* <DEDUP_REMOVED lines=144> */
	.type		mrg32k3aM2,@object
	.size		mrg32k3aM2,(mrg32k3aM2Seq - mrg32k3aM2)
mrg32k3aM2:
        /* <DEDUP_REMOVED lines=144> */
	.type		mrg32k3aM2Seq,@object
	.size		mrg32k3aM2Seq,(precalc_xorwow_matrix - mrg32k3aM2Seq)
mrg32k3aM2Seq:
        /* <DEDUP_REMOVED lines=144> */
	.type		precalc_xorwow_matrix,@object
	.size		precalc_xorwow_matrix,(precalc_xorwow_offset_matrix - precalc_xorwow_matrix)
precalc_xorwow_matrix:
        /* <DEDUP_REMOVED lines=6400> */
	.type		precalc_xorwow_offset_matrix,@object
	.size		precalc_xorwow_offset_matrix,(.L_1 - precalc_xorwow_offset_matrix)
precalc_xorwow_offset_matrix:
        /* <DEDUP_REMOVED lines=6400> */
.L_1:


//--------------------- .nv.shared.reserved.0     --------------------------
	.section	.nv.shared.reserved.0,"aw",@nobits
	.weak		__nv_reservedSMEM_offset_0_alias
	.size		__nv_reservedSMEM_offset_0_alias, 0, 64
	.other		__nv_reservedSMEM_offset_0_alias,@"STO_CUDA_RESERVED_SHARED STV_DEFAULT"
__nv_reservedSMEM_offset_0_alias:
	.zero		0
	.zero		64


//--------------------- .nv.constant0._Z7mc_stepP7double3S0_P17curandStateXORWOWdddddPii --------------------------
	.section	.nv.constant0._Z7mc_stepP7double3S0_P17curandStateXORWOWdddddPii,"a",@progbits
	.sectionflags	@""
	.align	4
.nv.constant0._Z7mc_stepP7double3S0_P17curandStateXORWOWdddddPii:
	.zero		972


//--------------------- .nv.constant0._Z8init_rngP17curandStateXORWOWm --------------------------
	.section	.nv.constant0._Z8init_rngP17curandStateXORWOWm,"a",@progbits
	.sectionflags	@""
	.align	4
.nv.constant0._Z8init_rngP17curandStateXORWOWm:
	.zero		912


//--------------------- SYMBOLS --------------------------

	.type		.nv.reservedSmem.offset0,@object
	.size		.nv.reservedSmem.offset0,0x4
